	.target	sm_90a

	.elftype	@"ET_EXEC"


//--------------------- .note.nv.tkinfo           --------------------------
	.section	.note.nv.tkinfo,"",@"SHT_NOTE"
	.sectionflags	@"SHF_NOTE_NV_TKINFO"
	.tkinfo
        /*0018*/ 	.word	0x00000002
        /*0030*/ 	.string	""
        /*0030*/ 	.string	"ptxas"
        /*0030*/ 	.string	"Cuda compilation tools, release 13.0, V13.0.88"
        /*0030*/ 	.string	"Build cuda_13.0.r13.0/compiler.36424714_0"
        /*0030*/ 	.string	"-arch sm_90a -m 64 "



//--------------------- .note.nv.cuinfo           --------------------------
	.section	.note.nv.cuinfo,"",@"SHT_NOTE"
	.sectionflags	@"SHF_NOTE_NV_CUINFO"
        /*0018*/ 	.short	0x0002
        /*001a*/ 	.short	0x005a
        /*001c*/ 	.short	0x0082
	.zero		2


//--------------------- .nv.info                  --------------------------
	.section	.nv.info,"",@"SHT_CUDA_INFO"
	.align	4


	//----- nvinfo : EIATTR_REGCOUNT
	.align		4
        /*0000*/ 	.byte	0x04, 0x2f
        /*0002*/ 	.short	(.L_15 - .L_14)
	.align		4
.L_14:
        /*0004*/ 	.word	index@(_ZN7cutlass13device_kernelINS_4gemm6kernel13GemmUniversalIN4cute5tupleIJiiiiEEENS1_10collective13CollectiveMmaINS1_34MainloopSm90TmaGmmaWarpSpecializedILi3ENS5_IJNS4_1CILi2EEENSA_ILi1EEESC_EEENS1_32KernelTmaWarpSpecializedPingpongEEENS5_IJNSA_ILi64EEENSA_ILi256EEENSA_ILi128EEEEEENS_6half_tENS5_IJlSC_lEEESK_SL_NS4_8TiledMMAINS4_8MMA_AtomIJNS4_4SM904GMMA26MMA_64x256x16_F32F16F16_SSILNSP_5MajorE0ELSR_0ELNSP_7ScaleInE1ELSS_1EEEEEENS4_6LayoutINS5_IJSC_SC_SC_EEENS5_IJNSA_ILi0EEESX_SX_EEEEENS5_IJNS4_10UnderscoreES10_S10_EEEEENS4_13SM90_TMA_LOADENS4_14ComposedLayoutINS4_7SwizzleILi3ELi4ELi3EEENS4_18smem_ptr_flag_bitsILi16EEENSV_INS5_IJNSA_ILi8EEESG_EEENS5_IJSG_SC_EEEEEEEvNS4_8identityENS4_23SM90_TMA_LOAD_MULTICASTES1D_vS1E_EENS_8epilogue10collective6detail29Sm90TmaWarpSpecializedAdapterINS1I_15DefaultEpilogueISK_SL_SL_NS1H_6thread17LinearCombinationISK_Li1EffLNS1M_9ScaleType4KindE0ELNS_15FloatRoundStyleE2ESK_EENS1_15EpilogueDefaultEEEEEvvEEEEvNT_6ParamsE)
        /*0008*/ 	.word	0x000000a8


	//----- nvinfo : EIATTR_FRAME_SIZE
	.align		4
.L_15:
        /*000c*/ 	.byte	0x04, 0x11
        /*000e*/ 	.short	(.L_17 - .L_16)
	.align		4
.L_16:
        /*0010*/ 	.word	index@(_ZN7cutlass13device_kernelINS_4gemm6kernel13GemmUniversalIN4cute5tupleIJiiiiEEENS1_10collective13CollectiveMmaINS1_34MainloopSm90TmaGmmaWarpSpecializedILi3ENS5_IJNS4_1CILi2EEENSA_ILi1EEESC_EEENS1_32KernelTmaWarpSpecializedPingpongEEENS5_IJNSA_ILi64EEENSA_ILi256EEENSA_ILi128EEEEEENS_6half_tENS5_IJlSC_lEEESK_SL_NS4_8TiledMMAINS4_8MMA_AtomIJNS4_4SM904GMMA26MMA_64x256x16_F32F16F16_SSILNSP_5MajorE0ELSR_0ELNSP_7ScaleInE1ELSS_1EEEEEENS4_6LayoutINS5_IJSC_SC_SC_EEENS5_IJNSA_ILi0EEESX_SX_EEEEENS5_IJNS4_10UnderscoreES10_S10_EEEEENS4_13SM90_TMA_LOADENS4_14ComposedLayoutINS4_7SwizzleILi3ELi4ELi3EEENS4_18smem_ptr_flag_bitsILi16EEENSV_INS5_IJNSA_ILi8EEESG_EEENS5_IJSG_SC_EEEEEEEvNS4_8identityENS4_23SM90_TMA_LOAD_MULTICASTES1D_vS1E_EENS_8epilogue10collective6detail29Sm90TmaWarpSpecializedAdapterINS1I_15DefaultEpilogueISK_SL_SL_NS1H_6thread17LinearCombinationISK_Li1EffLNS1M_9ScaleType4KindE0ELNS_15FloatRoundStyleE2ESK_EENS1_15EpilogueDefaultEEEEEvvEEEEvNT_6ParamsE)
        /*0014*/ 	.word	0x00000008


	//----- nvinfo : EIATTR_MIN_STACK_SIZE
	.align		4
.L_17:
        /*0018*/ 	.byte	0x04, 0x12
        /*001a*/ 	.short	(.L_19 - .L_18)
	.align		4
.L_18:
        /*001c*/ 	.word	index@(_ZN7cutlass13device_kernelINS_4gemm6kernel13GemmUniversalIN4cute5tupleIJiiiiEEENS1_10collective13CollectiveMmaINS1_34MainloopSm90TmaGmmaWarpSpecializedILi3ENS5_IJNS4_1CILi2EEENSA_ILi1EEESC_EEENS1_32KernelTmaWarpSpecializedPingpongEEENS5_IJNSA_ILi64EEENSA_ILi256EEENSA_ILi128EEEEEENS_6half_tENS5_IJlSC_lEEESK_SL_NS4_8TiledMMAINS4_8MMA_AtomIJNS4_4SM904GMMA26MMA_64x256x16_F32F16F16_SSILNSP_5MajorE0ELSR_0ELNSP_7ScaleInE1ELSS_1EEEEEENS4_6LayoutINS5_IJSC_SC_SC_EEENS5_IJNSA_ILi0EEESX_SX_EEEEENS5_IJNS4_10UnderscoreES10_S10_EEEEENS4_13SM90_TMA_LOADENS4_14ComposedLayoutINS4_7SwizzleILi3ELi4ELi3EEENS4_18smem_ptr_flag_bitsILi16EEENSV_INS5_IJNSA_ILi8EEESG_EEENS5_IJSG_SC_EEEEEEEvNS4_8identityENS4_23SM90_TMA_LOAD_MULTICASTES1D_vS1E_EENS_8epilogue10collective6detail29Sm90TmaWarpSpecializedAdapterINS1I_15DefaultEpilogueISK_SL_SL_NS1H_6thread17LinearCombinationISK_Li1EffLNS1M_9ScaleType4KindE0ELNS_15FloatRoundStyleE2ESK_EENS1_15EpilogueDefaultEEEEEvvEEEEvNT_6ParamsE)
        /*0020*/ 	.word	0x00000008
.L_19:


//--------------------- .nv.compat                --------------------------
	.section	.nv.compat,"",@"SHT_CUDA_COMPAT_INFO"
	.align	4
        /*0000*/ 	.byte	0x02, 0x09, 0x01, 0x00, 0x02, 0x02, 0x04, 0x00, 0x02, 0x05, 0x05, 0x00, 0x03, 0x07, 0x01, 0x01
        /*0010*/ 	.byte	0x02, 0x03, 0x01, 0x00, 0x02, 0x06, 0x01, 0x00, 0x04, 0x0b, 0x08, 0x00, 0x00, 0x00, 0x00, 0x00
        /*0020*/ 	.byte	0x00, 0x00, 0x00, 0x00


//--------------------- .nv.info._ZN7cutlass13device_kernelINS_4gemm6kernel13GemmUniversalIN4cute5tupleIJiiiiEEENS1_10collective13CollectiveMmaINS1_34MainloopSm90TmaGmmaWarpSpecializedILi3ENS5_IJNS4_1CILi2EEENSA_ILi1EEESC_EEENS1_32KernelTmaWarpSpecializedPingpongEEENS5_IJNSA_ILi64EEENSA_ILi256EEENSA_ILi128EEEEEENS_6half_tENS5_IJlSC_lEEESK_SL_NS4_8TiledMMAINS4_8MMA_AtomIJNS4_4SM904GMMA26MMA_64x256x16_F32F16F16_SSILNSP_5MajorE0ELSR_0ELNSP_7ScaleInE1ELSS_1EEEEEENS4_6LayoutINS5_IJSC_SC_SC_EEENS5_IJNSA_ILi0EEESX_SX_EEEEENS5_IJNS4_10UnderscoreES10_S10_EEEEENS4_13SM90_TMA_LOADENS4_14ComposedLayoutINS4_7SwizzleILi3ELi4ELi3EEENS4_18smem_ptr_flag_bitsILi16EEENSV_INS5_IJNSA_ILi8EEESG_EEENS5_IJSG_SC_EEEEEEEvNS4_8identityENS4_23SM90_TMA_LOAD_MULTICASTES1D_vS1E_EENS_8epilogue10collective6detail29Sm90TmaWarpSpecializedAdapterINS1I_15DefaultEpilogueISK_SL_SL_NS1H_6thread17LinearCombinationISK_Li1EffLNS1M_9ScaleType4KindE0ELNS_15FloatRoundStyleE2ESK_EENS1_15EpilogueDefaultEEEEEvvEEEEvNT_6ParamsE --------------------------
	.section	.nv.info._ZN7cutlass13device_kernelINS_4gemm6kernel13GemmUniversalIN4cute5tupleIJiiiiEEENS1_10collective13CollectiveMmaINS1_34MainloopSm90TmaGmmaWarpSpecializedILi3ENS5_IJNS4_1CILi2EEENSA_ILi1EEESC_EEENS1_32KernelTmaWarpSpecializedPingpongEEENS5_IJNSA_ILi64EEENSA_ILi256EEENSA_ILi128EEEEEENS_6half_tENS5_IJlSC_lEEESK_SL_NS4_8TiledMMAINS4_8MMA_AtomIJNS4_4SM904GMMA26MMA_64x256x16_F32F16F16_SSILNSP_5MajorE0ELSR_0ELNSP_7ScaleInE1ELSS_1EEEEEENS4_6LayoutINS5_IJSC_SC_SC_EEENS5_IJNSA_ILi0EEESX_SX_EEEEENS5_IJNS4_10UnderscoreES10_S10_EEEEENS4_13SM90_TMA_LOADENS4_14ComposedLayoutINS4_7SwizzleILi3ELi4ELi3EEENS4_18smem_ptr_flag_bitsILi16EEENSV_INS5_IJNSA_ILi8EEESG_EEENS5_IJSG_SC_EEEEEEEvNS4_8identityENS4_23SM90_TMA_LOAD_MULTICASTES1D_vS1E_EENS_8epilogue10collective6detail29Sm90TmaWarpSpecializedAdapterINS1I_15DefaultEpilogueISK_SL_SL_NS1H_6thread17LinearCombinationISK_Li1EffLNS1M_9ScaleType4KindE0ELNS_15FloatRoundStyleE2ESK_EENS1_15EpilogueDefaultEEEEEvvEEEEvNT_6ParamsE,"",@"SHT_CUDA_INFO"
	.sectionflags	@""
	.align	4


	//----- nvinfo : EIATTR_CUDA_API_VERSION
	.align		4
        /*0000*/ 	.byte	0x04, 0x37
        /*0002*/ 	.short	(.L_21 - .L_20)
.L_20:
        /*0004*/ 	.word	0x00000082


	//----- nvinfo : EIATTR_KPARAM_INFO
	.align		4
.L_21:
        /*0008*/ 	.byte	0x04, 0x17
        /*000a*/ 	.short	(.L_23 - .L_22)
.L_22:
        /*000c*/ 	.word	0x00000000
        /*0010*/ 	.short	0x0000
        /*0012*/ 	.short	0x0070
        /*0014*/ 	.byte	0x00, 0xf0, 0x01, 0x10


	//----- nvinfo : EIATTR_SPARSE_MMA_MASK
	.align		4
.L_23:
        /*0018*/ 	.byte	0x03, 0x50
        /*001a*/ 	.short	0x0000


	//----- nvinfo : EIATTR_MAXREG_COUNT
	.align		4
        /*001c*/ 	.byte	0x03, 0x1b
        /*001e*/ 	.short	0x00a8


	//----- nvinfo : EIATTR_NUM_BARRIERS
	.align		4
        /*0020*/ 	.byte	0x02, 0x4c
        /*0022*/ 	.byte	0x01
	.zero		1


	//----- nvinfo : EIATTR_EXTERNS
	.align		4
        /*0024*/ 	.byte	0x04, 0x0f
        /*0026*/ 	.short	(.L_25 - .L_24)


	//   ....[0]....
	.align		4
.L_24:
        /*0028*/ 	.word	index@(__assertfail)


	//----- nvinfo : EIATTR_ANNOTATIONS
	.align		4
.L_25:
        /*002c*/ 	.byte	0x04, 0x55
        /*002e*/ 	.short	(.L_27 - .L_26)


	//   ....[0]....
.L_26:
        /*0030*/ 	.word	0x00000001
        /*0034*/ 	.byte	0x90, 0x0d, 0x00, 0x00, 0x01, 0x00, 0x00, 0x00, 0x30, 0xa3, 0x00, 0x00, 0x01, 0x00, 0x00, 0x00
        /*0044*/ 	.byte	0x70, 0xb0, 0x00, 0x00


	//----- nvinfo : EIATTR_MERCURY_ISA_VERSION
	.align		4
.L_27:
        /*0048*/ 	.byte	0x03, 0x5f
        /*004a*/ 	.short	0x0101


	//----- nvinfo : EIATTR_INT_WARP_WIDE_INSTR_OFFSETS
	.align		4
        /*004c*/ 	.byte	0x04, 0x31
        /*004e*/ 	.short	(.L_29 - .L_28)


	//   ....[0]....
.L_28:
        /*0050*/ 	.word	0x00000510


	//   ....[1]....
        /*0054*/ 	.word	0x00000540


	//   ....[2]....
        /*0058*/ 	.word	0x00000580


	//   ....[3]....
        /*005c*/ 	.word	0x000006b0


	//   ....[4]....
        /*0060*/ 	.word	0x000006c0


	//   ....[5]....
        /*0064*/ 	.word	0x000006d0


	//   ....[6]....
        /*0068*/ 	.word	0x00000770


	//   ....[7]....
        /*006c*/ 	.word	0x000007b0


	//   ....[8]....
        /*0070*/ 	.word	0x00002460


	//----- nvinfo : EIATTR_COOP_GROUP_MASK_REGIDS
	.align		4
.L_29:
        /*0074*/ 	.byte	0x04, 0x29
        /*0076*/ 	.short	(.L_31 - .L_30)


	//   ....[0]....
.L_30:
        /*0078*/ 	.word	0xffffffff


	//   ....[1]....
        /*007c*/ 	.word	0xffffffff


	//   ....[2]....
        /*0080*/ 	.word	0xffffffff


	//   ....[3]....
        /*0084*/ 	.word	0xffffffff


	//   ....[4]....
        /*0088*/ 	.word	0xffffffff


	//   ....[5]....
        /*008c*/ 	.word	0xffffffff


	//   ....[6]....
        /*0090*/ 	.word	0xffffffff


	//----- nvinfo : EIATTR_COOP_GROUP_INSTR_OFFSETS
	.align		4
.L_31:
        /*0094*/ 	.byte	0x04, 0x28
        /*0096*/ 	.short	(.L_33 - .L_32)


	//   ....[0]....
.L_32:
        /*0098*/ 	.word	0x00000070


	//   ....[1]....
        /*009c*/ 	.word	0x00000080


	//   ....[2]....
        /*00a0*/ 	.word	0x00000140


	//   ....[3]....
        /*00a4*/ 	.word	0x000002d0


	//   ....[4]....
        /*00a8*/ 	.word	0x00000310


	//   ....[5]....
        /*00ac*/ 	.word	0x000006f0


	//   ....[6]....
        /*00b0*/ 	.word	0x00000930


	//----- nvinfo : EIATTR_REG_RECONFIG
	.align		4
.L_33:
        /*00b4*/ 	.byte	0x01, 0x54
	.zero		2


	//----- nvinfo : EIATTR_SYSCALL_OFFSETS
	.align		4
        /*00b8*/ 	.byte	0x04, 0x46
        /*00ba*/ 	.short	(.L_35 - .L_34)


	//   ....[0]....
.L_34:
        /*00bc*/ 	.word	0x000017c0


	//----- nvinfo : EIATTR_MBARRIER_INSTR_OFFSETS
	.align		4
.L_35:
        /*00c0*/ 	.byte	0x04, 0x39
        /*00c2*/ 	.short	(.L_37 - .L_36)


	//   ....[0]....
.L_36:
        /*00c4*/ 	.word	0x00000260
        /*00c8*/ 	.word	0x000000ff
        /*00cc*/ 	.word	0x00000000
        /*00d0*/ 	.short	0x0100
        /*00d2*/ 	.byte	0x08
	.zero		1


	//   ....[1]....
        /*00d4*/ 	.word	0x00000270
        /*00d8*/ 	.word	0x000000ff
        /*00dc*/ 	.word	0x00000018
        /*00e0*/ 	.short	0x0100
        /*00e2*/ 	.byte	0x08
	.zero		1


	//   ....[2]....
        /*00e4*/ 	.word	0x00000280
        /*00e8*/ 	.word	0x000000ff
        /*00ec*/ 	.word	0x00000008
        /*00f0*/ 	.short	0x0100
        /*00f2*/ 	.byte	0x08
	.zero		1


	//   ....[3]....
        /*00f4*/ 	.word	0x00000290
        /*00f8*/ 	.word	0x000000ff
        /*00fc*/ 	.word	0x00000020
        /*0100*/ 	.short	0x0100
        /*0102*/ 	.byte	0x08
	.zero		1


	//   ....[4]....
        /*0104*/ 	.word	0x000002a0
        /*0108*/ 	.word	0x000000ff
        /*010c*/ 	.word	0x00000010
        /*0110*/ 	.short	0x0100
        /*0112*/ 	.byte	0x08
	.zero		1


	//   ....[5]....
        /*0114*/ 	.word	0x000002b0
        /*0118*/ 	.word	0x000000ff
        /*011c*/ 	.word	0x00000028
        /*0120*/ 	.short	0x0100
        /*0122*/ 	.byte	0x08
	.zero		1


	//   ....[6]....
        /*0124*/ 	.word	0x000007e0
        /*0128*/ 	.word	0x000000ff
        /*012c*/ 	.word	0x00000060
        /*0130*/ 	.short	0x0100
        /*0132*/ 	.byte	0x08
	.zero		1


	//   ....[7]....
        /*0134*/ 	.word	0x00000870
        /*0138*/ 	.word	0x000000ff
        /*013c*/ 	.word	0x00000068
        /*0140*/ 	.short	0x0100
        /*0142*/ 	.byte	0x08
	.zero		1


	//   ....[8]....
        /*0144*/ 	.word	0x000008b0
        /*0148*/ 	.word	0x000000ff
        /*014c*/ 	.word	0x00000040
        /*0150*/ 	.short	0x0100
        /*0152*/ 	.byte	0x09
	.zero		1


	//   ....[9]....
        /*0154*/ 	.word	0x000008c0
        /*0158*/ 	.word	0x000000ff
        /*015c*/ 	.word	0x00000048
        /*0160*/ 	.short	0x0100
        /*0162*/ 	.byte	0x09
	.zero		1


	//   ....[10]....
        /*0164*/ 	.word	0x000008d0
        /*0168*/ 	.word	0x000000ff
        /*016c*/ 	.word	0x00000050
        /*0170*/ 	.short	0x0100
        /*0172*/ 	.byte	0x09
	.zero		1


	//   ....[11]....
        /*0174*/ 	.word	0x000008e0
        /*0178*/ 	.word	0x000000ff
        /*017c*/ 	.word	0x00000058
        /*0180*/ 	.short	0x0100
        /*0182*/ 	.byte	0x09
	.zero		1


	//   ....[12]....
        /*0184*/ 	.word	0x000016a0
        /*0188*/ 	.word	0x0000009f
        /*018c*/ 	.word	0x00000000
        /*0190*/ 	.short	0x010a
        /*0192*/ 	.byte	0x2a
	.zero		1


	//   ....[13]....
        /*0194*/ 	.word	0x00001840
        /*0198*/ 	.word	0x00000003
        /*019c*/ 	.word	0x00000000
        /*01a0*/ 	.short	0x010a
        /*01a2*/ 	.byte	0x3f
	.zero		1


	//   ....[14]....
        /*01a4*/ 	.word	0x000018a0
        /*01a8*/ 	.word	0x00000003
        /*01ac*/ 	.word	0x00000000
        /*01b0*/ 	.short	0x010a
        /*01b2*/ 	.byte	0x3f
	.zero		1


	//   ....[15]....
        /*01b4*/ 	.word	0x00001e30
        /*01b8*/ 	.word	0x000000ff
        /*01bc*/ 	.word	0x00000000
        /*01c0*/ 	.short	0x010a
        /*01c2*/ 	.byte	0x07
	.zero		1


	//   ....[16]....
        /*01c4*/ 	.word	0x00001e70
        /*01c8*/ 	.word	0x000000ff
        /*01cc*/ 	.word	0x00000000
        /*01d0*/ 	.short	0x010a
        /*01d2*/ 	.byte	0x07
	.zero		1


	//   ....[17]....
        /*01d4*/ 	.word	0x00002300
        /*01d8*/ 	.word	0x00000005
        /*01dc*/ 	.word	0x00000000
        /*01e0*/ 	.short	0x0101
        /*01e2*/ 	.byte	0x3f
	.zero		1


	//   ....[18]....
        /*01e4*/ 	.word	0x00002400
        /*01e8*/ 	.word	0x000000a0
        /*01ec*/ 	.word	0x00000000
        /*01f0*/ 	.short	0x0101
        /*01f2*/ 	.byte	0x2d
	.zero		1


	//   ....[19]....
        /*01f4*/ 	.word	0x00002500
        /*01f8*/ 	.word	0x00000003
        /*01fc*/ 	.word	0x00000000
        /*0200*/ 	.short	0x0101
        /*0202*/ 	.byte	0x3f
	.zero		1


	//   ....[20]....
        /*0204*/ 	.word	0x000025c0
        /*0208*/ 	.word	0x0000009f
        /*020c*/ 	.word	0x00000010
        /*0210*/ 	.short	0x010a
        /*0212*/ 	.byte	0x2a
	.zero		1


	//   ....[21]....
        /*0214*/ 	.word	0x0000a350
        /*0218*/ 	.word	0x000000a2
        /*021c*/ 	.word	0x00000000
        /*0220*/ 	.short	0x0101
        /*0222*/ 	.byte	0x2d
	.zero		1


	//   ....[22]....
        /*0224*/ 	.word	0x0000ad00
        /*0228*/ 	.word	0x0000000c
        /*022c*/ 	.word	0x00000018
        /*0230*/ 	.short	0x010a
        /*0232*/ 	.byte	0x3f
	.zero		1


	//   ....[23]....
        /*0234*/ 	.word	0x0000b180
        /*0238*/ 	.word	0x00000004
        /*023c*/ 	.word	0x00000068
        /*0240*/ 	.short	0x0101
        /*0242*/ 	.byte	0x3f
	.zero		1


	//   ....[24]....
        /*0244*/ 	.word	0x0000b910
        /*0248*/ 	.word	0x00000007
        /*024c*/ 	.word	0x00000000
        /*0250*/ 	.short	0x010a
        /*0252*/ 	.byte	0x3f
	.zero		1


	//   ....[25]....
        /*0254*/ 	.word	0x0000b990
        /*0258*/ 	.word	0x00000009
        /*025c*/ 	.word	0x00000000
        /*0260*/ 	.short	0x010a
        /*0262*/ 	.byte	0x3f
	.zero		1


	//   ....[26]....
        /*0264*/ 	.word	0x0000ba20
        /*0268*/ 	.word	0x00000003
        /*026c*/ 	.word	0x00000000
        /*0270*/ 	.short	0x010a
        /*0272*/ 	.byte	0x3f
	.zero		1


	//   ....[27]....
        /*0274*/ 	.word	0x0000ba80
        /*0278*/ 	.word	0x000000a1
        /*027c*/ 	.word	0x00000000
        /*0280*/ 	.short	0x010a
        /*0282*/ 	.byte	0x3f
	.zero		1


	//   ....[28]....
        /*0284*/ 	.word	0x0000bad0
        /*0288*/ 	.word	0x00000003
        /*028c*/ 	.word	0x00000000
        /*0290*/ 	.short	0x010a
        /*0292*/ 	.byte	0x3f
	.zero		1


	//   ....[29]....
        /*0294*/ 	.word	0x0000bb30
        /*0298*/ 	.word	0x00000005
        /*029c*/ 	.word	0x00000000
        /*02a0*/ 	.short	0x010a
        /*02a2*/ 	.byte	0x3f
	.zero		1


	//   ....[30]....
        /*02a4*/ 	.word	0x0000bb80
        /*02a8*/ 	.word	0x000000a1
        /*02ac*/ 	.word	0x00000010
        /*02b0*/ 	.short	0x010a
        /*02b2*/ 	.byte	0x3f
	.zero		1


	//   ....[31]....
        /*02b4*/ 	.word	0x0000bc50
        /*02b8*/ 	.word	0x0000000c
        /*02bc*/ 	.word	0x00000018
        /*02c0*/ 	.short	0x010a
        /*02c2*/ 	.byte	0x3f
	.zero		1


	//   ....[32]....
        /*02c4*/ 	.word	0x0000bd20
        /*02c8*/ 	.word	0x00000007
        /*02cc*/ 	.word	0x00000000
        /*02d0*/ 	.short	0x010a
        /*02d2*/ 	.byte	0x3f
	.zero		1


	//   ....[33]....
        /*02d4*/ 	.word	0x0000bd70
        /*02d8*/ 	.word	0x00000009
        /*02dc*/ 	.word	0x00000000
        /*02e0*/ 	.short	0x010a
        /*02e2*/ 	.byte	0x3f
	.zero		1


	//----- nvinfo : EIATTR_NUM_MBARRIERS
	.align		4
.L_37:
        /*02e4*/ 	.byte	0x03, 0x38
        /*02e6*/ 	.short	0x000c


	//----- nvinfo : EIATTR_EXIT_INSTR_OFFSETS
	.align		4
        /*02e8*/ 	.byte	0x04, 0x1c
        /*02ea*/ 	.short	(.L_39 - .L_38)


	//   ....[0]....
.L_38:
        /*02ec*/ 	.word	0x000013d0


	//   ....[1]....
        /*02f0*/ 	.word	0x00001430


	//   ....[2]....
        /*02f4*/ 	.word	0x0000a9e0


	//   ....[3]....
        /*02f8*/ 	.word	0x0000aa10


	//   ....[4]....
        /*02fc*/ 	.word	0x0000ba70


	//----- nvinfo : EIATTR_MAX_THREADS
	.align		4
.L_39:
        /*0300*/ 	.byte	0x04, 0x05
        /*0302*/ 	.short	(.L_41 - .L_40)
.L_40:
        /*0304*/ 	.word	0x00000180
        /*0308*/ 	.word	0x00000001
        /*030c*/ 	.word	0x00000001


	//----- nvinfo : EIATTR_CRS_STACK_SIZE
	.align		4
.L_41:
        /*0310*/ 	.byte	0x04, 0x1e
        /*0312*/ 	.short	(.L_43 - .L_42)
.L_42:
        /*0314*/ 	.word	0x00000000


	//----- nvinfo : EIATTR_CBANK_PARAM_SIZE
	.align		4
.L_43:
        /*0318*/ 	.byte	0x03, 0x19
        /*031a*/ 	.short	0x0470


	//----- nvinfo : EIATTR_PARAM_CBANK
	.align		4
        /*031c*/ 	.byte	0x04, 0x0a
        /*031e*/ 	.short	(.L_45 - .L_44)
	.align		4
.L_44:
        /*0320*/ 	.word	index@(.nv.constant0._ZN7cutlass13device_kernelINS_4gemm6kernel13GemmUniversalIN4cute5tupleIJiiiiEEENS1_10collective13CollectiveMmaINS1_34MainloopSm90TmaGmmaWarpSpecializedILi3ENS5_IJNS4_1CILi2EEENSA_ILi1EEESC_EEENS1_32KernelTmaWarpSpecializedPingpongEEENS5_IJNSA_ILi64EEENSA_ILi256EEENSA_ILi128EEEEEENS_6half_tENS5_IJlSC_lEEESK_SL_NS4_8TiledMMAINS4_8MMA_AtomIJNS4_4SM904GMMA26MMA_64x256x16_F32F16F16_SSILNSP_5MajorE0ELSR_0ELNSP_7ScaleInE1ELSS_1EEEEEENS4_6LayoutINS5_IJSC_SC_SC_EEENS5_IJNSA_ILi0EEESX_SX_EEEEENS5_IJNS4_10UnderscoreES10_S10_EEEEENS4_13SM90_TMA_LOADENS4_14ComposedLayoutINS4_7SwizzleILi3ELi4ELi3EEENS4_18smem_ptr_flag_bitsILi16EEENSV_INS5_IJNSA_ILi8EEESG_EEENS5_IJSG_SC_EEEEEEEvNS4_8identityENS4_23SM90_TMA_LOAD_MULTICASTES1D_vS1E_EENS_8epilogue10collective6detail29Sm90TmaWarpSpecializedAdapterINS1I_15DefaultEpilogueISK_SL_SL_NS1H_6thread17LinearCombinationISK_Li1EffLNS1M_9ScaleType4KindE0ELNS_15FloatRoundStyleE2ESK_EENS1_15EpilogueDefaultEEEEEvvEEEEvNT_6ParamsE)
        /*0324*/ 	.short	0x0210
        /*0326*/ 	.short	0x0470


	//----- nvinfo : EIATTR_SW_WAR
	.align		4
.L_45:
        /*0328*/ 	.byte	0x04, 0x36
        /*032a*/ 	.short	(.L_47 - .L_46)
.L_46:
        /*032c*/ 	.word	0x00000008
.L_47:


//--------------------- .nv.callgraph             --------------------------
	.section	.nv.callgraph,"",@"SHT_CUDA_CALLGRAPH"
	.align	4
	.sectionentsize	8
	.align		4
        /*0000*/ 	.word	0x00000000
	.align		4
        /*0004*/ 	.word	0xffffffff
	.align		4
        /*0008*/ 	.word	index@(_ZN7cutlass13device_kernelINS_4gemm6kernel13GemmUniversalIN4cute5tupleIJiiiiEEENS1_10collective13CollectiveMmaINS1_34MainloopSm90TmaGmmaWarpSpecializedILi3ENS5_IJNS4_1CILi2EEENSA_ILi1EEESC_EEENS1_32KernelTmaWarpSpecializedPingpongEEENS5_IJNSA_ILi64EEENSA_ILi256EEENSA_ILi128EEEEEENS_6half_tENS5_IJlSC_lEEESK_SL_NS4_8TiledMMAINS4_8MMA_AtomIJNS4_4SM904GMMA26MMA_64x256x16_F32F16F16_SSILNSP_5MajorE0ELSR_0ELNSP_7ScaleInE1ELSS_1EEEEEENS4_6LayoutINS5_IJSC_SC_SC_EEENS5_IJNSA_ILi0EEESX_SX_EEEEENS5_IJNS4_10UnderscoreES10_S10_EEEEENS4_13SM90_TMA_LOADENS4_14ComposedLayoutINS4_7SwizzleILi3ELi4ELi3EEENS4_18smem_ptr_flag_bitsILi16EEENSV_INS5_IJNSA_ILi8EEESG_EEENS5_IJSG_SC_EEEEEEEvNS4_8identityENS4_23SM90_TMA_LOAD_MULTICASTES1D_vS1E_EENS_8epilogue10collective6detail29Sm90TmaWarpSpecializedAdapterINS1I_15DefaultEpilogueISK_SL_SL_NS1H_6thread17LinearCombinationISK_Li1EffLNS1M_9ScaleType4KindE0ELNS_15FloatRoundStyleE2ESK_EENS1_15EpilogueDefaultEEEEEvvEEEEvNT_6ParamsE)
	.align		4
        /*000c*/ 	.word	index@(__assertfail)
	.align		4
        /*0010*/ 	.word	0x00000000
	.align		4
        /*0014*/ 	.word	0xfffffffe
	.align		4
        /*0018*/ 	.word	0x00000000
	.align		4
        /*001c*/ 	.word	0xfffffffd
	.align		4
        /*0020*/ 	.word	0x00000000
	.align		4
        /*0024*/ 	.word	0xfffffffc


//--------------------- .nv.constant4             --------------------------
	.section	.nv.constant4,"a",@progbits
	.align	8
	.align		8
.nv.constant4:
        /*0000*/ 	.dword	__assertfail
	.align		8
        /*0008*/ 	.dword	__unnamed_1
	.align		8
        /*0010*/ 	.dword	_ZN39_INTERNAL_fbb04ac6_4_k_cu_72919644_37124cuda3std3__45__cpo5beginE
	.align		8
        /*0018*/ 	.dword	_ZN39_INTERNAL_fbb04ac6_4_k_cu_72919644_37124cuda3std3__45__cpo3endE
	.align		8
        /*0020*/ 	.dword	_ZN39_INTERNAL_fbb04ac6_4_k_cu_72919644_37124cuda3std3__45__cpo6cbeginE
	.align		8
        /*0028*/ 	.dword	_ZN39_INTERNAL_fbb04ac6_4_k_cu_72919644_37124cuda3std3__45__cpo4cendE
	.align		8
        /*0030*/ 	.dword	_ZN39_INTERNAL_fbb04ac6_4_k_cu_72919644_37124cuda3std3__441_GLOBAL__N__fbb04ac6_4_k_cu_72919644_37126ignoreE
	.align		8
        /*0038*/ 	.dword	_ZN39_INTERNAL_fbb04ac6_4_k_cu_72919644_37124cuda3std3__419piecewise_constructE
	.align		8
        /*0040*/ 	.dword	_ZN39_INTERNAL_fbb04ac6_4_k_cu_72919644_37124cuda3std3__48in_placeE
	.align		8
        /*0048*/ 	.dword	_ZN39_INTERNAL_fbb04ac6_4_k_cu_72919644_37124cuda3std6ranges3__45__cpo4swapE
	.align		8
        /*0050*/ 	.dword	_ZN39_INTERNAL_fbb04ac6_4_k_cu_72919644_37124cuda3std6ranges3__45__cpo9iter_moveE
	.align		8
        /*0058*/ 	.dword	_ZN39_INTERNAL_fbb04ac6_4_k_cu_72919644_37124cute7productE
	.align		8
        /*0060*/ 	.dword	_ZN39_INTERNAL_fbb04ac6_4_k_cu_72919644_37124cute1_E
	.align		8
        /*0068*/ 	.dword	$str$22
	.align		8
        /*0070*/ 	.dword	$str$23


//--------------------- .text._ZN7cutlass13device_kernelINS_4gemm6kernel13GemmUniversalIN4cute5tupleIJiiiiEEENS1_10collective13CollectiveMmaINS1_34MainloopSm90TmaGmmaWarpSpecializedILi3ENS5_IJNS4_1CILi2EEENSA_ILi1EEESC_EEENS1_32KernelTmaWarpSpecializedPingpongEEENS5_IJNSA_ILi64EEENSA_ILi256EEENSA_ILi128EEEEEENS_6half_tENS5_IJlSC_lEEESK_SL_NS4_8TiledMMAINS4_8MMA_AtomIJNS4_4SM904GMMA26MMA_64x256x16_F32F16F16_SSILNSP_5MajorE0ELSR_0ELNSP_7ScaleInE1ELSS_1EEEEEENS4_6LayoutINS5_IJSC_SC_SC_EEENS5_IJNSA_ILi0EEESX_SX_EEEEENS5_IJNS4_10UnderscoreES10_S10_EEEEENS4_13SM90_TMA_LOADENS4_14ComposedLayoutINS4_7SwizzleILi3ELi4ELi3EEENS4_18smem_ptr_flag_bitsILi16EEENSV_INS5_IJNSA_ILi8EEESG_EEENS5_IJSG_SC_EEEEEEEvNS4_8identityENS4_23SM90_TMA_LOAD_MULTICASTES1D_vS1E_EENS_8epilogue10collective6detail29Sm90TmaWarpSpecializedAdapterINS1I_15DefaultEpilogueISK_SL_SL_NS1H_6thread17LinearCombinationISK_Li1EffLNS1M_9ScaleType4KindE0ELNS_15FloatRoundStyleE2ESK_EENS1_15EpilogueDefaultEEEEEvvEEEEvNT_6ParamsE --------------------------
	.section	.text._ZN7cutlass13device_kernelINS_4gemm6kernel13GemmUniversalIN4cute5tupleIJiiiiEEENS1_10collective13CollectiveMmaINS1_34MainloopSm90TmaGmmaWarpSpecializedILi3ENS5_IJNS4_1CILi2EEENSA_ILi1EEESC_EEENS1_32KernelTmaWarpSpecializedPingpongEEENS5_IJNSA_ILi64EEENSA_ILi256EEENSA_ILi128EEEEEENS_6half_tENS5_IJlSC_lEEESK_SL_NS4_8TiledMMAINS4_8MMA_AtomIJNS4_4SM904GMMA26MMA_64x256x16_F32F16F16_SSILNSP_5MajorE0ELSR_0ELNSP_7ScaleInE1ELSS_1EEEEEENS4_6LayoutINS5_IJSC_SC_SC_EEENS5_IJNSA_ILi0EEESX_SX_EEEEENS5_IJNS4_10UnderscoreES10_S10_EEEEENS4_13SM90_TMA_LOADENS4_14ComposedLayoutINS4_7SwizzleILi3ELi4ELi3EEENS4_18smem_ptr_flag_bitsILi16EEENSV_INS5_IJNSA_ILi8EEESG_EEENS5_IJSG_SC_EEEEEEEvNS4_8identityENS4_23SM90_TMA_LOAD_MULTICASTES1D_vS1E_EENS_8epilogue10collective6detail29Sm90TmaWarpSpecializedAdapterINS1I_15DefaultEpilogueISK_SL_SL_NS1H_6thread17LinearCombinationISK_Li1EffLNS1M_9ScaleType4KindE0ELNS_15FloatRoundStyleE2ESK_EENS1_15EpilogueDefaultEEEEEvvEEEEvNT_6ParamsE,"ax",@progbits
	.align	128
.text._ZN7cutlass13device_kernelINS_4gemm6kernel13GemmUniversalIN4cute5tupleIJiiiiEEENS1_10collective13CollectiveMmaINS1_34MainloopSm90TmaGmmaWarpSpecializedILi3ENS5_IJNS4_1CILi2EEENSA_ILi1EEESC_EEENS1_32KernelTmaWarpSpecializedPingpongEEENS5_IJNSA_ILi64EEENSA_ILi256EEENSA_ILi128EEEEEENS_6half_tENS5_IJlSC_lEEESK_SL_NS4_8TiledMMAINS4_8MMA_AtomIJNS4_4SM904GMMA26MMA_64x256x16_F32F16F16_SSILNSP_5MajorE0ELSR_0ELNSP_7ScaleInE1ELSS_1EEEEEENS4_6LayoutINS5_IJSC_SC_SC_EEENS5_IJNSA_ILi0EEESX_SX_EEEEENS5_IJNS4_10UnderscoreES10_S10_EEEEENS4_13SM90_TMA_LOADENS4_14ComposedLayoutINS4_7SwizzleILi3ELi4ELi3EEENS4_18smem_ptr_flag_bitsILi16EEENSV_INS5_IJNSA_ILi8EEESG_EEENS5_IJSG_SC_EEEEEEEvNS4_8identityENS4_23SM90_TMA_LOAD_MULTICASTES1D_vS1E_EENS_8epilogue10collective6detail29Sm90TmaWarpSpecializedAdapterINS1I_15DefaultEpilogueISK_SL_SL_NS1H_6thread17LinearCombinationISK_Li1EffLNS1M_9ScaleType4KindE0ELNS_15FloatRoundStyleE2ESK_EENS1_15EpilogueDefaultEEEEEvvEEEEvNT_6ParamsE:
        .type           _ZN7cutlass13device_kernelINS_4gemm6kernel13GemmUniversalIN4cute5tupleIJiiiiEEENS1_10collective13CollectiveMmaINS1_34MainloopSm90TmaGmmaWarpSpecializedILi3ENS5_IJNS4_1CILi2EEENSA_ILi1EEESC_EEENS1_32KernelTmaWarpSpecializedPingpongEEENS5_IJNSA_ILi64EEENSA_ILi256EEENSA_ILi128EEEEEENS_6half_tENS5_IJlSC_lEEESK_SL_NS4_8TiledMMAINS4_8MMA_AtomIJNS4_4SM904GMMA26MMA_64x256x16_F32F16F16_SSILNSP_5MajorE0ELSR_0ELNSP_7ScaleInE1ELSS_1EEEEEENS4_6LayoutINS5_IJSC_SC_SC_EEENS5_IJNSA_ILi0EEESX_SX_EEEEENS5_IJNS4_10UnderscoreES10_S10_EEEEENS4_13SM90_TMA_LOADENS4_14ComposedLayoutINS4_7SwizzleILi3ELi4ELi3EEENS4_18smem_ptr_flag_bitsILi16EEENSV_INS5_IJNSA_ILi8EEESG_EEENS5_IJSG_SC_EEEEEEEvNS4_8identityENS4_23SM90_TMA_LOAD_MULTICASTES1D_vS1E_EENS_8epilogue10collective6detail29Sm90TmaWarpSpecializedAdapterINS1I_15DefaultEpilogueISK_SL_SL_NS1H_6thread17LinearCombinationISK_Li1EffLNS1M_9ScaleType4KindE0ELNS_15FloatRoundStyleE2ESK_EENS1_15EpilogueDefaultEEEEEvvEEEEvNT_6ParamsE,@function
        .size           _ZN7cutlass13device_kernelINS_4gemm6kernel13GemmUniversalIN4cute5tupleIJiiiiEEENS1_10collective13CollectiveMmaINS1_34MainloopSm90TmaGmmaWarpSpecializedILi3ENS5_IJNS4_1CILi2EEENSA_ILi1EEESC_EEENS1_32KernelTmaWarpSpecializedPingpongEEENS5_IJNSA_ILi64EEENSA_ILi256EEENSA_ILi128EEEEEENS_6half_tENS5_IJlSC_lEEESK_SL_NS4_8TiledMMAINS4_8MMA_AtomIJNS4_4SM904GMMA26MMA_64x256x16_F32F16F16_SSILNSP_5MajorE0ELSR_0ELNSP_7ScaleInE1ELSS_1EEEEEENS4_6LayoutINS5_IJSC_SC_SC_EEENS5_IJNSA_ILi0EEESX_SX_EEEEENS5_IJNS4_10UnderscoreES10_S10_EEEEENS4_13SM90_TMA_LOADENS4_14ComposedLayoutINS4_7SwizzleILi3ELi4ELi3EEENS4_18smem_ptr_flag_bitsILi16EEENSV_INS5_IJNSA_ILi8EEESG_EEENS5_IJSG_SC_EEEEEEEvNS4_8identityENS4_23SM90_TMA_LOAD_MULTICASTES1D_vS1E_EENS_8epilogue10collective6detail29Sm90TmaWarpSpecializedAdapterINS1I_15DefaultEpilogueISK_SL_SL_NS1H_6thread17LinearCombinationISK_Li1EffLNS1M_9ScaleType4KindE0ELNS_15FloatRoundStyleE2ESK_EENS1_15EpilogueDefaultEEEEEvvEEEEvNT_6ParamsE,(.L_x_327 - _ZN7cutlass13device_kernelINS_4gemm6kernel13GemmUniversalIN4cute5tupleIJiiiiEEENS1_10collective13CollectiveMmaINS1_34MainloopSm90TmaGmmaWarpSpecializedILi3ENS5_IJNS4_1CILi2EEENSA_ILi1EEESC_EEENS1_32KernelTmaWarpSpecializedPingpongEEENS5_IJNSA_ILi64EEENSA_ILi256EEENSA_ILi128EEEEEENS_6half_tENS5_IJlSC_lEEESK_SL_NS4_8TiledMMAINS4_8MMA_AtomIJNS4_4SM904GMMA26MMA_64x256x16_F32F16F16_SSILNSP_5MajorE0ELSR_0ELNSP_7ScaleInE1ELSS_1EEEEEENS4_6LayoutINS5_IJSC_SC_SC_EEENS5_IJNSA_ILi0EEESX_SX_EEEEENS5_IJNS4_10UnderscoreES10_S10_EEEEENS4_13SM90_TMA_LOADENS4_14ComposedLayoutINS4_7SwizzleILi3ELi4ELi3EEENS4_18smem_ptr_flag_bitsILi16EEENSV_INS5_IJNSA_ILi8EEESG_EEENS5_IJSG_SC_EEEEEEEvNS4_8identityENS4_23SM90_TMA_LOAD_MULTICASTES1D_vS1E_EENS_8epilogue10collective6detail29Sm90TmaWarpSpecializedAdapterINS1I_15DefaultEpilogueISK_SL_SL_NS1H_6thread17LinearCombinationISK_Li1EffLNS1M_9ScaleType4KindE0ELNS_15FloatRoundStyleE2ESK_EENS1_15EpilogueDefaultEEEEEvvEEEEvNT_6ParamsE)
        .other          _ZN7cutlass13device_kernelINS_4gemm6kernel13GemmUniversalIN4cute5tupleIJiiiiEEENS1_10collective13CollectiveMmaINS1_34MainloopSm90TmaGmmaWarpSpecializedILi3ENS5_IJNS4_1CILi2EEENSA_ILi1EEESC_EEENS1_32KernelTmaWarpSpecializedPingpongEEENS5_IJNSA_ILi64EEENSA_ILi256EEENSA_ILi128EEEEEENS_6half_tENS5_IJlSC_lEEESK_SL_NS4_8TiledMMAINS4_8MMA_AtomIJNS4_4SM904GMMA26MMA_64x256x16_F32F16F16_SSILNSP_5MajorE0ELSR_0ELNSP_7ScaleInE1ELSS_1EEEEEENS4_6LayoutINS5_IJSC_SC_SC_EEENS5_IJNSA_ILi0EEESX_SX_EEEEENS5_IJNS4_10UnderscoreES10_S10_EEEEENS4_13SM90_TMA_LOADENS4_14ComposedLayoutINS4_7SwizzleILi3ELi4ELi3EEENS4_18smem_ptr_flag_bitsILi16EEENSV_INS5_IJNSA_ILi8EEESG_EEENS5_IJSG_SC_EEEEEEEvNS4_8identityENS4_23SM90_TMA_LOAD_MULTICASTES1D_vS1E_EENS_8epilogue10collective6detail29Sm90TmaWarpSpecializedAdapterINS1I_15DefaultEpilogueISK_SL_SL_NS1H_6thread17LinearCombinationISK_Li1EffLNS1M_9ScaleType4KindE0ELNS_15FloatRoundStyleE2ESK_EENS1_15EpilogueDefaultEEEEEvvEEEEvNT_6ParamsE,@"STO_CUDA_ENTRY STV_DEFAULT"
_ZN7cutlass13device_kernelINS_4gemm6kernel13GemmUniversalIN4cute5tupleIJiiiiEEENS1_10collective13CollectiveMmaINS1_34MainloopSm90TmaGmmaWarpSpecializedILi3ENS5_IJNS4_1CILi2EEENSA_ILi1EEESC_EEENS1_32KernelTmaWarpSpecializedPingpongEEENS5_IJNSA_ILi64EEENSA_ILi256EEENSA_ILi128EEEEEENS_6half_tENS5_IJlSC_lEEESK_SL_NS4_8TiledMMAINS4_8MMA_AtomIJNS4_4SM904GMMA26MMA_64x256x16_F32F16F16_SSILNSP_5MajorE0ELSR_0ELNSP_7ScaleInE1ELSS_1EEEEEENS4_6LayoutINS5_IJSC_SC_SC_EEENS5_IJNSA_ILi0EEESX_SX_EEEEENS5_IJNS4_10UnderscoreES10_S10_EEEEENS4_13SM90_TMA_LOADENS4_14ComposedLayoutINS4_7SwizzleILi3ELi4ELi3EEENS4_18smem_ptr_flag_bitsILi16EEENSV_INS5_IJNSA_ILi8EEESG_EEENS5_IJSG_SC_EEEEEEEvNS4_8identityENS4_23SM90_TMA_LOAD_MULTICASTES1D_vS1E_EENS_8epilogue10collective6detail29Sm90TmaWarpSpecializedAdapterINS1I_15DefaultEpilogueISK_SL_SL_NS1H_6thread17LinearCombinationISK_Li1EffLNS1M_9ScaleType4KindE0ELNS_15FloatRoundStyleE2ESK_EENS1_15EpilogueDefaultEEEEEvvEEEEvNT_6ParamsE:
[----:B------:R-:W0:Y:S02]  /*0000*/  LDC R1, c[0x0][0x28] ;  /* 0x00000a00ff017b82 */ /* 0x000e240000000800 */
[----:B0-----:R-:W-:Y:S01]  /*0010*/  VIADD R1, R1, 0xfffffff8 ;  /* 0xfffffff801017836 */ /* 0x001fe20000000000 */
[----:B------:R-:W0:Y:S01]  /*0020*/  S2R R4, SR_TID.X ;  /* 0x0000000000047919 */ /* 0x000e220000002100 */
[----:B------:R-:W-:Y:S01]  /*0030*/  ELECT P0, URZ, PT ;  /* 0x00000000003f782f */ /* 0x000fe20003800000 */
[----:B------:R-:W-:Y:S01]  /*0040*/  BSSY B0, `(.L_x_0) ;  /* 0x000000f000007945 */ /* 0x000fe20003800000 */
[--C-:B0-----:R-:W-:Y:S02]  /*0050*/  SHF.R.U32.HI R2, RZ, 0x5, R4.reuse ;  /* 0x00000005ff027819 */ /* 0x101fe40000011604 */
[----:B------:R-:W-:-:S03]  /*0060*/  SHF.R.U32.HI R7, RZ, 0x7, R4 ;  /* 0x00000007ff077819 */ /* 0x000fc60000011604 */
[----:B------:R-:W0:Y:S04]  /*0070*/  SHFL.IDX PT, R5, R2, RZ, 0x1f ;  /* 0x00001fff02057589 */ /* 0x000e2800000e0000 */
[----:B------:R1:W2:Y:S01]  /*0080*/  SHFL.IDX PT, R10, R7, RZ, 0x1f ;  /* 0x00001fff070a7589 */ /* 0x0002a200000e0000 */
[----:B0-----:R-:W-:-:S13]  /*0090*/  ISETP.NE.OR P0, PT, R5, RZ, !P0 ;  /* 0x000000ff0500720c */ /* 0x001fda0004705670 */
[----:B-12---:R-:W-:Y:S05]  /*00a0*/  @P0 BRA `(.L_x_1) ;  /* 0x0000000000200947 */ /* 0x006fea0003800000 */
[----:B------:R-:W-:Y:S02]  /*00b0*/  ULDC.64 UR4, c[0x0][0x198] ;  /* 0x0000660000047ab9 */ /* 0x000fe40000000a00 */
[----:B------:R-:W-:Y:S02]  /*00c0*/  UIADD3 UR6, UP0, UR4, 0xf0, URZ ;  /* 0x000000f004067890 */ /* 0x000fe4000ff1e03f */
[----:B------:R-:W-:Y:S02]  /*00d0*/  UIADD3 UR4, UP1, UR4, 0x1f0, URZ ;  /* 0x000001f004047890 */ /* 0x000fe4000ff3e03f */
[----:B------:R-:W-:Y:S02]  /*00e0*/  UIADD3.X UR7, URZ, UR5, URZ, UP0, !UPT ;  /* 0x000000053f077290 */ /* 0x000fe400087fe43f */
[----:B------:R-:W-:-:S07]  /*00f0*/  UIADD3.X UR5, URZ, UR5, URZ, UP1, !UPT ;  /* 0x000000053f057290 */ /* 0x000fce0008ffe43f */
[----:B------:R0:W-:Y:S02]  /*0100*/  UTMACCTL.PF [UR6] ;  /* 0x00000000060079b9 */ /* 0x0001e40008040000 */
[----:B------:R0:W-:Y:S02]  /*0110*/  UTMACCTL.PF [UR4] ;  /* 0x00000000040079b9 */ /* 0x0001e40008040000 */
[----:B0-----:R-:W-:Y:S01]  /*0120*/  NOP ;  /* 0x0000000000007918 */ /* 0x001fe20000000000 */
.L_x_1:
[----:B------:R-:W-:Y:S05]  /*0130*/  BSYNC B0 ;  /* 0x0000000000007941 */ /* 0x000fea0003800000 */
.L_x_0:
[----:B------:R-:W0:Y:S01]  /*0140*/  SHFL.IDX PT, R8, R2, RZ, 0x1f ;  /* 0x00001fff02087589 */ /* 0x000e2200000e0000 */
[----:B------:R-:W-:-:S04]  /*0150*/  SHF.R.S32.HI R3, RZ, 0x1f, R4 ;  /* 0x0000001fff037819 */ /* 0x000fc80000011404 */
[----:B------:R-:W-:Y:S02]  /*0160*/  LEA.HI R3, R3, R4, RZ, 0x7 ;  /* 0x0000000403037211 */ /* 0x000fe400078f38ff */
[----:B0-----:R-:W-:-:S13]  /*0170*/  ISETP.NE.AND P0, PT, R8, RZ, PT ;  /* 0x000000ff0800720c */ /* 0x001fda0003f05270 */
[----:B------:R-:W-:Y:S05]  /*0180*/  @P0 BRA `(.L_x_2) ;  /* 0x0000000000500947 */ /* 0x000fea0003800000 */
[----:B------:R-:W0:Y:S01]  /*0190*/  S2UR UR8, SR_CgaCtaId ;  /* 0x00000000000879c3 */ /* 0x000e220000008800 */
[----:B------:R-:W-:Y:S01]  /*01a0*/  UMOV UR4, 0x400 ;  /* 0x0000040000047882 */ /* 0x000fe20000000000 */
[----:B------:R-:W-:Y:S01]  /*01b0*/  UMOV UR5, 0x1 ;  /* 0x0000000100057882 */ /* 0x000fe20000000000 */
[----:B------:R-:W-:Y:S01]  /*01c0*/  UMOV UR6, 0x2 ;  /* 0x0000000200067882 */ /* 0x000fe20000000000 */
[----:B------:R-:W-:Y:S01]  /*01d0*/  ELECT P0, URZ, PT ;  /* 0x00000000003f782f */ /* 0x000fe20003800000 */
[----:B------:R-:W-:-:S04]  /*01e0*/  UIADD3 UR6, -UR6, 0x100000, URZ ;  /* 0x0010000006067890 */ /* 0x000fc8000fffe13f */
[----:B------:R-:W-:Y:S02]  /*01f0*/  USHF.L.U32 UR7, UR6, 0xb, URZ ;  /* 0x0000000b06077899 */ /* 0x000fe4000800063f */
[----:B------:R-:W-:Y:S02]  /*0200*/  USHF.L.U32 UR6, UR6, 0x1, URZ ;  /* 0x0000000106067899 */ /* 0x000fe4000800063f */
[----:B0-----:R-:W-:Y:S02]  /*0210*/  ULEA UR8, UR8, UR4, 0x18 ;  /* 0x0000000408087291 */ /* 0x001fe4000f8ec03f */
[----:B------:R-:W-:-:S04]  /*0220*/  UIADD3 UR4, -UR5, 0x100000, URZ ;  /* 0x0010000005047890 */ /* 0x000fc8000fffe13f */
[----:B------:R-:W-:Y:S02]  /*0230*/  USHF.L.U32 UR5, UR4, 0xb, URZ ;  /* 0x0000000b04057899 */ /* 0x000fe4000800063f */
[----:B------:R-:W-:Y:S01]  /*0240*/  USHF.L.U32 UR4, UR4, 0x1, URZ ;  /* 0x0000000104047899 */ /* 0x000fe2000800063f */
[----:B------:R-:W0:Y:S11]  /*0250*/  FENCE.VIEW.ASYNC.S ;  /* 0x00000000000073c6 */ /* 0x000e360000000000 */
[----:B0-----:R0:W1:Y:S01]  /*0260*/  SYNCS.EXCH.64 URZ, [UR8], UR4 ;  /* 0x00000004083f75b2 */ /* 0x0010620008000100 */
[----:B------:R0:W2:Y:S01]  /*0270*/  SYNCS.EXCH.64 URZ, [UR8+0x18], UR6 ;  /* 0x00001806083f75b2 */ /* 0x0000a20008000100 */
[----:B------:R0:W3:Y:S01]  /*0280*/  SYNCS.EXCH.64 URZ, [UR8+0x8], UR4 ;  /* 0x00000804083f75b2 */ /* 0x0000e20008000100 */
[----:B------:R0:W4:Y:S01]  /*0290*/  SYNCS.EXCH.64 URZ, [UR8+0x20], UR6 ;  /* 0x00002006083f75b2 */ /* 0x0001220008000100 */
[----:B------:R0:W0:Y:S01]  /*02a0*/  SYNCS.EXCH.64 URZ, [UR8+0x10], UR4 ;  /* 0x00001004083f75b2 */ /* 0x0000220008000100 */
[----:B------:R0:W0:Y:S01]  /*02b0*/  SYNCS.EXCH.64 URZ, [UR8+0x28], UR6 ;  /* 0x00002806083f75b2 */ /* 0x0000220008000100 */
[----:B------:R-:W-:Y:S01]  /*02c0*/  NOP ;  /* 0x0000000000007918 */ /* 0x000fe20000000000 */
.L_x_2:
[----:B------:R-:W5:Y:S01]  /*02d0*/  SHFL.IDX PT, R13, R2, RZ, 0x1f ;  /* 0x00001fff020d7589 */ /* 0x000f6200000e0000 */
[----:B------:R-:W1:Y:S01]  /*02e0*/  S2UR UR12, SR_CTAID.X ;  /* 0x00000000000c79c3 */ /* 0x000e620000002500 */
[----:B------:R-:W-:Y:S02]  /*02f0*/  LOP3.LUT R3, R3, 0xffffff80, RZ, 0xc0, !PT ;  /* 0xffffff8003037812 */ /* 0x000fe400078ec0ff */
[----:B------:R-:W-:Y:S01]  /*0300*/  ELECT P0, URZ, PT ;  /* 0x00000000003f782f */ /* 0x000fe20003800000 */
[----:B------:R2:W3:Y:S01]  /*0310*/  SHFL.IDX PT, R12, R2, RZ, 0x1f ;  /* 0x00001fff020c7589 */ /* 0x0004e200000e0000 */
[----:B------:R-:W-:Y:S01]  /*0320*/  ELECT P1, URZ, PT ;  /* 0x00000000003f782f */ /* 0x000fe20003820000 */
[----:B------:R-:W-:Y:S01]  /*0330*/  NOP ;  /* 0x0000000000007918 */ /* 0x000fe20000000000 */
[----:B------:R-:W-:Y:S01]  /*0340*/  IMAD.IADD R3, R4, 0x1, -R3 ;  /* 0x0000000104037824 */ /* 0x000fe200078e0a03 */
[----:B------:R-:W4:Y:S01]  /*0350*/  S2R R6, SR_CTAID.Y ;  /* 0x0000000000067919 */ /* 0x000f220000002600 */
[----:B0-----:R-:W-:Y:S01]  /*0360*/  ULDC UR4, c[0x0][0x150] ;  /* 0x0000540000047ab9 */ /* 0x001fe20000000800 */
[----:B------:R-:W0:Y:S01]  /*0370*/  LDC R14, c[0x0][0x144] ;  /* 0x00005100ff0e7b82 */ /* 0x000e220000000800 */
[----:B------:R-:W-:Y:S01]  /*0380*/  UMOV UR11, 0x80 ;  /* 0x00000080000b7882 */ /* 0x000fe20000000000 */
[----:B------:R-:W-:Y:S01]  /*0390*/  SHF.R.S32.HI R0, RZ, 0x1f, R3 ;  /* 0x0000001fff007819 */ /* 0x000fe20000011403 */
[----:B------:R-:W-:Y:S01]  /*03a0*/  NOP ;  /* 0x0000000000007918 */ /* 0x000fe20000000000 */
[C---:B------:R-:W-:Y:S01]  /*03b0*/  VIADD R35, R10.reuse, 0xffffffff ;  /* 0xffffffff0a237836 */ /* 0x040fe20000000000 */
[----:B------:R-:W-:Y:S01]  /*03c0*/  ISETP.NE.AND P4, PT, R10, RZ, PT ;  /* 0x000000ff0a00720c */ /* 0x000fe20003f85270 */
[----:B------:R-:W-:Y:S01]  /*03d0*/  IMAD.MOV.U32 R153, RZ, RZ, 0x1 ;  /* 0x00000001ff997424 */ /* 0x000fe200078e00ff */
[----:B------:R-:W-:Y:S01]  /*03e0*/  LEA.HI R9, R0, R3, RZ, 0x3 ;  /* 0x0000000300097211 */ /* 0x000fe200078f18ff */
[----:B------:R-:W0:Y:S01]  /*03f0*/  LDC R15, c[0x0][0x140] ;  /* 0x00005000ff0f7b82 */ /* 0x000e220000000800 */
[----:B------:R-:W-:-:S02]  /*0400*/  ISETP.GE.U32.AND P6, PT, R35, 0x2, PT ;  /* 0x000000022300780c */ /* 0x000fc40003fc6070 */
[--C-:B------:R-:W-:Y:S02]  /*0410*/  SHF.R.S32.HI R11, RZ, 0x3, R9.reuse ;  /* 0x00000003ff0b7819 */ /* 0x100fe40000011409 */
[----:B--2---:R-:W-:Y:S02]  /*0420*/  SHF.R.S32.HI R2, RZ, 0x1f, R9 ;  /* 0x0000001fff027819 */ /* 0x004fe40000011409 */
[----:B------:R-:W-:Y:S01]  /*0430*/  SHF.R.S32.HI R9, RZ, 0x1f, R8 ;  /* 0x0000001fff097819 */ /* 0x000fe20000011408 */
[----:B------:R-:W2:Y:S01]  /*0440*/  LDC R25, c[0x0][0x148] ;  /* 0x00005200ff197b82 */ /* 0x000ea20000000800 */
[----:B-----5:R-:W-:Y:S02]  /*0450*/  ISETP.NE.OR P0, PT, R13, RZ, !P0 ;  /* 0x000000ff0d00720c */ /* 0x020fe40004705670 */
[----:B-1----:R-:W-:Y:S02]  /*0460*/  I2FP.F32.U32 R13, UR12 ;  /* 0x0000000c000d7c45 */ /* 0x002fe40008201000 */
[----:B------:R-:W-:-:S02]  /*0470*/  LEA.HI R2, R2, R11, RZ, 0x2 ;  /* 0x0000000b02027211 */ /* 0x000fc400078f10ff */
[----:B------:R-:W-:Y:S01]  /*0480*/  LEA.HI R9, R9, R8, RZ, 0x2 ;  /* 0x0000000809097211 */ /* 0x000fe200078f10ff */
[----:B------:R-:W-:Y:S01]  /*0490*/  FMUL R13, R13, UR4 ;  /* 0x000000040d0d7c20 */ /* 0x000fe20008400000 */
[----:B---3--:R-:W-:Y:S01]  /*04a0*/  ISETP.NE.OR P1, PT, R12, RZ, !P1 ;  /* 0x000000ff0c00720c */ /* 0x008fe20004f25670 */
[----:B------:R-:W-:Y:S01]  /*04b0*/  ULDC UR4, c[0x0][0x154] ;  /* 0x0000550000047ab9 */ /* 0x000fe20000000800 */
[----:B------:R-:W-:Y:S02]  /*04c0*/  LOP3.LUT R12, R2, 0xfffffffc, RZ, 0xc0, !PT ;  /* 0xfffffffc020c7812 */ /* 0x000fe400078ec0ff */
[----:B------:R-:W-:Y:S01]  /*04d0*/  LOP3.LUT R9, R9, 0x3ffffffc, RZ, 0xc0, !PT ;  /* 0x3ffffffc09097812 */ /* 0x000fe200078ec0ff */
[----:B------:R-:W1:Y:S01]  /*04e0*/  F2I.U32.TRUNC.NTZ R13, R13 ;  /* 0x0000000d000d7305 */ /* 0x000e62000020f000 */
[----:B------:R-:W-:Y:S01]  /*04f0*/  SHF.R.S32.HI R2, RZ, 0x1f, R5 ;  /* 0x0000001fff027819 */ /* 0x000fe20000011405 */
[----:B------:R-:W-:Y:S01]  /*0500*/  IMAD.IADD R12, R11, 0x1, -R12 ;  /* 0x000000010b0c7824 */ /* 0x000fe200078e0a0c */
[----:B------:R-:W-:Y:S01]  /*0510*/  VOTEU.ALL UP1, P0 ;  /* 0x00000000003f7886 */ /* 0x000fe20000020000 */
[----:B------:R-:W-:Y:S01]  /*0520*/  IMAD.IADD R9, R8, 0x1, -R9 ;  /* 0x0000000108097824 */ /* 0x000fe200078e0a09 */
[----:B------:R-:W-:Y:S01]  /*0530*/  LEA.HI R2, R2, R5, RZ, 0x2 ;  /* 0x0000000502027211 */ /* 0x000fe200078f10ff */
[----:B------:R-:W-:Y:S01]  /*0540*/  VOTEU.ALL UP0, P0 ;  /* 0x00000000003f7886 */ /* 0x000fe20000000000 */
[----:B----4-:R-:W-:Y:S01]  /*0550*/  I2FP.F32.U32 R8, R6 ;  /* 0x0000000600087245 */ /* 0x010fe20000201000 */
[----:B------:R-:W-:Y:S01]  /*0560*/  IMAD R9, R9, 0x4, R12 ;  /* 0x0000000409097824 */ /* 0x000fe200078e020c */
[----:B------:R-:W-:Y:S01]  /*0570*/  LOP3.LUT R2, R2, 0xfffffffc, RZ, 0xc0, !PT ;  /* 0xfffffffc02027812 */ /* 0x000fe200078ec0ff */
[----:B------:R-:W-:Y:S01]  /*0580*/  VOTEU.ALL UP2, P1 ;  /* 0x00000000003f7886 */ /* 0x000fe20000840000 */
[----:B------:R-:W3:Y:S01]  /*0590*/  @!UP1 S2UR UR7, SR_CgaCtaId ;  /* 0x00000000000799c3 */ /* 0x000ee20000008800 */
[----:B------:R-:W-:Y:S01]  /*05a0*/  FMUL R8, R8, UR4 ;  /* 0x0000000408087c20 */ /* 0x000fe20008400000 */
[----:B------:R-:W-:Y:S01]  /*05b0*/  IMAD.SHL.U32 R152, R9, 0x4, RZ ;  /* 0x0000000409987824 */ /* 0x000fe200078e00ff */
[----:B------:R-:W-:Y:S01]  /*05c0*/  UMOV UR4, 0x20 ;  /* 0x0000002000047882 */ /* 0x000fe20000000000 */
[----:B------:R-:W-:Y:S01]  /*05d0*/  IMAD.IADD R5, R5, 0x1, -R2 ;  /* 0x0000000105057824 */ /* 0x000fe200078e0a02 */
[----:B------:R-:W-:Y:S01]  /*05e0*/  LEA.HI R2, R9, R9, RZ, 0x1 ;  /* 0x0000000909027211 */ /* 0x000fe200078f08ff */
[----:B-1----:R-:W-:Y:S01]  /*05f0*/  IMAD.MOV R13, RZ, RZ, -R13 ;  /* 0x000000ffff0d7224 */ /* 0x002fe200078e0a0d */
[----:B------:R-:W1:Y:S01]  /*0600*/  F2I.U32.TRUNC.NTZ R8, R8 ;  /* 0x0000000800087305 */ /* 0x000e62000020f000 */
[----:B------:R-:W4:Y:S01]  /*0610*/  @!UP2 S2UR UR10, SR_CgaCtaId ;  /* 0x00000000000aa9c3 */ /* 0x000f220000008800 */
[----:B------:R-:W-:Y:S01]  /*0620*/  LOP3.LUT R2, R2, 0xfffffffe, RZ, 0xc0, !PT ;  /* 0xfffffffe02027812 */ /* 0x000fe200078ec0ff */
[----:B0-----:R-:W-:Y:S01]  /*0630*/  IMAD R21, R14, R13, UR12 ;  /* 0x0000000c0e157e24 */ /* 0x001fe2000f8e020d */
[----:B------:R-:W-:Y:S01]  /*0640*/  @!UP1 UMOV UR6, 0x400 ;  /* 0x0000040000069882 */ /* 0x000fe20000000000 */
[----:B------:R-:W-:-:S04]  /*0650*/  @!UP1 UIADD3 UR4, -UR4, 0x100000, URZ ;  /* 0x0010000004049890 */ /* 0x000fc8000fffe13f */
[----:B------:R-:W-:Y:S02]  /*0660*/  @!UP1 USHF.L.U32 UR5, UR4, 0xb, URZ ;  /* 0x0000000b04059899 */ /* 0x000fe4000800063f */
[----:B------:R-:W-:Y:S01]  /*0670*/  @!UP1 USHF.L.U32 UR4, UR4, 0x1, URZ ;  /* 0x0000000104049899 */ /* 0x000fe2000800063f */
[C---:B------:R-:W-:Y:S01]  /*0680*/  LOP3.LUT R152, R9.reuse, 0xc, R152, 0x78, !PT ;  /* 0x0000000c09987812 */ /* 0x040fe200078e7898 */
[----:B------:R-:W-:Y:S01]  /*0690*/  IMAD.IADD R2, R9, 0x1, -R2 ;  /* 0x0000000109027824 */ /* 0x000fe200078e0a02 */
[----:B------:R-:W-:Y:S01]  /*06a0*/  @!UP2 UMOV UR9, 0x400 ;  /* 0x000004000009a882 */ /* 0x000fe20000000000 */
[----:B------:R-:W-:Y:S01]  /*06b0*/  VOTEU.ALL UP3, P1 ;  /* 0x00000000003f7886 */ /* 0x000fe20000860000 */
[----:B------:R-:W-:Y:S01]  /*06c0*/  VOTEU.ALL UP4, P1 ;  /* 0x00000000003f7886 */ /* 0x000fe20000880000 */
[----:B------:R-:W-:Y:S01]  /*06d0*/  VOTEU.ALL UP5, P1 ;  /* 0x00000000003f7886 */ /* 0x000fe200008a0000 */
[----:B------:R-:W-:Y:S01]  /*06e0*/  ISETP.NE.AND P3, PT, R2, R21, PT ;  /* 0x000000150200720c */ /* 0x000fe20003f65270 */
[----:B------:R0:W0:Y:S01]  /*06f0*/  SHFL.IDX PT, R14, R7, RZ, 0x1f ;  /* 0x00001fff070e7589 */ /* 0x00002200000e0000 */
[----:B------:R-:W-:Y:S01]  /*0700*/  ISETP.EQ.U32.AND P2, PT, R15, 0x1, PT ;  /* 0x000000010f00780c */ /* 0x000fe20003f42070 */
[----:B-1----:R-:W-:Y:S01]  /*0710*/  IMAD.MOV R20, RZ, RZ, -R8 ;  /* 0x000000ffff147224 */ /* 0x002fe200078e0a08 */
[----:B---3--:R-:W-:-:S02]  /*0720*/  @!UP1 ULEA UR8, UR7, UR6, 0x18 ;  /* 0x0000000607089291 */ /* 0x008fc4000f8ec03f */
[----:B------:R-:W-:-:S04]  /*0730*/  @!UP2 UIADD3 UR6, -UR11, 0x100000, URZ ;  /* 0x001000000b06a890 */ /* 0x000fc8000fffe13f */
[----:B------:R-:W-:Y:S02]  /*0740*/  @!UP2 USHF.L.U32 UR7, UR6, 0xb, URZ ;  /* 0x0000000b0607a899 */ /* 0x000fe4000800063f */
[----:B------:R-:W-:Y:S01]  /*0750*/  @!UP2 USHF.L.U32 UR6, UR6, 0x1, URZ ;  /* 0x000000010606a899 */ /* 0x000fe2000800063f */
[----:B--2---:R-:W-:Y:S01]  /*0760*/  IMAD R9, R25, R20, R6 ;  /* 0x0000001419097224 */ /* 0x004fe200078e0206 */
[----:B------:R-:W-:Y:S01]  /*0770*/  VOTEU.ALL UP1, P0 ;  /* 0x00000000003f7886 */ /* 0x000fe20000020000 */
[----:B------:R-:W-:Y:S01]  /*0780*/  LOP3.LUT P0, RZ, R3, 0x7, RZ, 0xc0, !PT ;  /* 0x0000000703ff7812 */ /* 0x000fe2000780c0ff */
[----:B----4-:R-:W-:Y:S01]  /*0790*/  @!UP2 ULEA UR9, UR10, UR9, 0x18 ;  /* 0x000000090a09a291 */ /* 0x010fe2000f8ec03f */
[----:B------:R-:W-:Y:S01]  /*07a0*/  @P3 LEA.HI R2, R152, R152, RZ, 0x1 ;  /* 0x0000009898023211 */ /* 0x000fe200078f08ff */
[----:B------:R-:W-:Y:S01]  /*07b0*/  VOTEU.ALL UP2, P1 ;  /* 0x00000000003f7886 */ /* 0x000fe20000840000 */
[----:B------:R-:W-:Y:S01]  /*07c0*/  ISETP.NE.AND P1, PT, R5, 0x3, PT ;  /* 0x000000030500780c */ /* 0x000fe20003f25270 */
[----:B------:R-:W1:Y:S02]  /*07d0*/  FENCE.VIEW.ASYNC.S ;  /* 0x00000000000073c6 */ /* 0x000e640000000000 */
[----:B-1----:R1:W2:Y:S01]  /*07e0*/  @!UP0 SYNCS.EXCH.64 URZ, [UR8+0x60], UR4 ;  /* 0x00006004083f85b2 */ /* 0x0022a20008000100 */
[----:B------:R-:W-:-:S02]  /*07f0*/  @P3 SHF.R.S32.HI R2, RZ, 0x1, R2 ;  /* 0x00000001ff023819 */ /* 0x000fc40000011402 */
[----:B------:R-:W-:Y:S02]  /*0800*/  ISETP.EQ.OR P1, PT, R5, RZ, !P1 ;  /* 0x000000ff0500720c */ /* 0x000fe40004f22670 */
[----:B------:R-:W-:Y:S02]  /*0810*/  @P3 ISETP.NE.AND P5, PT, R2, R9, PT ;  /* 0x000000090200320c */ /* 0x000fe40003fa5270 */
[----:B------:R-:W-:Y:S02]  /*0820*/  ISETP.LT.U32.AND P0, PT, R152, 0x2, !P0 ;  /* 0x000000029800780c */ /* 0x000fe40004701070 */
[----:B------:R-:W-:Y:S02]  /*0830*/  ISETP.EQ.AND P1, PT, R10, RZ, P1 ;  /* 0x000000ff0a00720c */ /* 0x000fe40000f22270 */
[----:B------:R-:W-:Y:S02]  /*0840*/  SEL R2, RZ, 0x1, !P0 ;  /* 0x00000001ff027807 */ /* 0x000fe40004000000 */
[----:B------:R-:W-:-:S02]  /*0850*/  @P3 SEL R153, RZ, 0x1, P5 ;  /* 0x00000001ff993807 */ /* 0x000fc40002800000 */
[----:B------:R-:W-:Y:S01]  /*0860*/  SEL R16, RZ, 0x1, !P1 ;  /* 0x00000001ff107807 */ /* 0x000fe20004800000 */
[----:B------:R1:W3:Y:S01]  /*0870*/  @!UP1 SYNCS.EXCH.64 URZ, [UR8+0x68], UR4 ;  /* 0x00006804083f95b2 */ /* 0x0002e20008000100 */
[----:B------:R-:W-:Y:S01]  /*0880*/  NOP ;  /* 0x0000000000007918 */ /* 0x000fe20000000000 */
[----:B------:R-:W-:Y:S02]  /*0890*/  LOP3.LUT R153, R153, R2, RZ, 0xc0, !PT ;  /* 0x0000000299997212 */ /* 0x000fe400078ec0ff */
[----:B------:R-:W-:Y:S01]  /*08a0*/  SEL R16, R16, 0x2, P6 ;  /* 0x0000000210107807 */ /* 0x000fe20003000000 */
[----:B------:R1:W4:Y:S01]  /*08b0*/  @!UP2 SYNCS.EXCH.64 URZ, [UR9+0x40], UR6 ;  /* 0x00004006093fa5b2 */ /* 0x0003220008000100 */
[----:B------:R1:W0:Y:S01]  /*08c0*/  @!UP3 SYNCS.EXCH.64 URZ, [UR9+0x48], UR6 ;  /* 0x00004806093fb5b2 */ /* 0x0002220008000100 */
[----:B------:R1:W0:Y:S01]  /*08d0*/  @!UP4 SYNCS.EXCH.64 URZ, [UR9+0x50], UR6 ;  /* 0x00005006093fc5b2 */ /* 0x0002220008000100 */
[----:B------:R1:W0:Y:S01]  /*08e0*/  @!UP5 SYNCS.EXCH.64 URZ, [UR9+0x58], UR6 ;  /* 0x00005806093fd5b2 */ /* 0x0002220008000100 */
[----:B------:R-:W-:Y:S01]  /*08f0*/  NOP ;  /* 0x0000000000007918 */ /* 0x000fe20000000000 */
[----:B-12---:R-:W-:Y:S05]  /*0900*/  @!P2 BRA `(.L_x_3) ;  /* 0x000000000008a947 */ /* 0x006fea0003800000 */
[----:B0--34-:R-:W-:Y:S01]  /*0910*/  UCGABAR_ARV ;  /* 0x00000000000079c7 */ /* 0x019fe20008000000 */
[----:B------:R-:W-:Y:S05]  /*0920*/  BRA `(.L_x_4) ;  /* 0x0000000000047947 */ /* 0x000fea0003800000 */
.L_x_3:
[----:B0--34-:R-:W-:Y:S01]  /*0930*/  NOP ;  /* 0x0000000000007918 */ /* 0x019fe20000000000 */
.L_x_4:
[----:B------:R-:W-:Y:S01]  /*0940*/  ULDC.64 UR4, c[0x0][0x598] ;  /* 0x0001660000047ab9 */ /* 0x000fe20000000a00 */
[----:B------:R-:W-:Y:S01]  /*0950*/  ULDC.64 UR36, c[0x0][0x208] ;  /* 0x0000820000247ab9 */ /* 0x000fe20000000a00 */
[----:B------:R-:W-:-:S04]  /*0960*/  ISETP.NE.U32.AND P0, PT, RZ, UR4, PT ;  /* 0x00000004ff007c0c */ /* 0x000fc8000bf05070 */
[----:B------:R-:W-:-:S13]  /*0970*/  ISETP.NE.AND.EX P0, PT, RZ, UR5, PT, P0 ;  /* 0x00000005ff007c0c */ /* 0x000fda000bf05300 */
[----:B------:R-:W-:Y:S05]  /*0980*/  @!P0 BRA `(.L_x_5) ;  /* 0x00000000001c8947 */ /* 0x000fea0003800000 */
[----:B------:R-:W0:Y:S02]  /*0990*/  LDC.64 R8, c[0x0][0x598] ;  /* 0x00016600ff087b82 */ /* 0x000e240000000a00 */
[----:B0-----:R-:W2:Y:S02]  /*09a0*/  LDG.E.64 R8, desc[UR36][R8.64] ;  /* 0x0000002408087981 */ /* 0x001ea4000c1e1b00 */
[----:B--2---:R-:W-:-:S04]  /*09b0*/  ISETP.NE.U32.AND P0, PT, R8, RZ, PT ;  /* 0x000000ff0800720c */ /* 0x004fc80003f05070 */
[----:B------:R-:W-:-:S13]  /*09c0*/  ISETP.NE.AND.EX P0, PT, R9, RZ, PT, P0 ;  /* 0x000000ff0900720c */ /* 0x000fda0003f05300 */
[----:B------:R-:W-:Y:S05]  /*09d0*/  @!P0 BRA `(.L_x_5) ;  /* 0x0000000000088947 */ /* 0x000fea0003800000 */
[----:B------:R0:W5:Y:S01]  /*09e0*/  LD.E R154, desc[UR36][R8.64] ;  /* 0x00000024089a7980 */ /* 0x000162000c101900 */
[----:B------:R-:W-:Y:S05]  /*09f0*/  BRA `(.L_x_6) ;  /* 0x0000000000247947 */ /* 0x000fea0003800000 */
.L_x_5:
[----:B------:R-:W-:Y:S02]  /*0a00*/  ULDC.64 UR4, c[0x0][0x588] ;  /* 0x0001620000047ab9 */ /* 0x000fe40000000a00 */
[----:B------:R-:W-:-:S04]  /*0a10*/  ISETP.NE.U32.AND P0, PT, RZ, UR4, PT ;  /* 0x00000004ff007c0c */ /* 0x000fc8000bf05070 */
[----:B------:R-:W-:-:S13]  /*0a20*/  ISETP.NE.AND.EX P0, PT, RZ, UR5, PT, P0 ;  /* 0x00000005ff007c0c */ /* 0x000fda000bf05300 */
[----:B------:R-:W-:Y:S05]  /*0a30*/  @!P0 BRA `(.L_x_7) ;  /* 0x00000000000c8947 */ /* 0x000fea0003800000 */
[----:B------:R-:W0:Y:S02]  /*0a40*/  LDC.64 R154, c[0x0][0x588] ;  /* 0x00016200ff9a7b82 */ /* 0x000e240000000a00 */
[----:B0-----:R1:W5:Y:S01]  /*0a50*/  LDG.E R154, desc[UR36][R154.64] ;  /* 0x000000249a9a7981 */ /* 0x001362000c1e1900 */
[----:B------:R-:W-:Y:S05]  /*0a60*/  BRA `(.L_x_6) ;  /* 0x0000000000087947 */ /* 0x000fea0003800000 */
.L_x_7:
[----:B------:R-:W-:Y:S02]  /*0a70*/  ULDC UR4, c[0x0][0x580] ;  /* 0x0001600000047ab9 */ /* 0x000fe40000000800 */
[----:B------:R-:W-:-:S07]  /*0a80*/  IMAD.U32 R154, RZ, RZ, UR4 ;  /* 0x00000004ff9a7e24 */ /* 0x000fce000f8e00ff */
.L_x_6:
[----:B------:R-:W-:Y:S02]  /*0a90*/  ULDC.64 UR4, c[0x0][0x5a0] ;  /* 0x0001680000047ab9 */ /* 0x000fe40000000a00 */
[----:B------:R-:W-:-:S04]  /*0aa0*/  ISETP.NE.U32.AND P0, PT, RZ, UR4, PT ;  /* 0x00000004ff007c0c */ /* 0x000fc8000bf05070 */
[----:B------:R-:W-:-:S13]  /*0ab0*/  ISETP.NE.AND.EX P0, PT, RZ, UR5, PT, P0 ;  /* 0x00000005ff007c0c */ /* 0x000fda000bf05300 */
[----:B------:R-:W-:Y:S05]  /*0ac0*/  @!P0 BRA `(.L_x_8) ;  /* 0x00000000001c8947 */ /* 0x000fea0003800000 */
[----:B0-----:R-:W0:Y:S02]  /*0ad0*/  LDC.64 R8, c[0x0][0x5a0] ;  /* 0x00016800ff087b82 */ /* 0x001e240000000a00 */
[----:B0-----:R-:W2:Y:S02]  /*0ae0*/  LDG.E.64 R8, desc[UR36][R8.64] ;  /* 0x0000002408087981 */ /* 0x001ea4000c1e1b00 */
[----:B--2---:R-:W-:-:S04]  /*0af0*/  ISETP.NE.U32.AND P0, PT, R8, RZ, PT ;  /* 0x000000ff0800720c */ /* 0x004fc80003f05070 */
[----:B------:R-:W-:-:S13]  /*0b00*/  ISETP.NE.AND.EX P0, PT, R9, RZ, PT, P0 ;  /* 0x000000ff0900720c */ /* 0x000fda0003f05300 */
[----:B------:R-:W-:Y:S05]  /*0b10*/  @!P0 BRA `(.L_x_8) ;  /* 0x0000000000088947 */ /* 0x000fea0003800000 */
[----:B-1----:R0:W5:Y:S01]  /*0b20*/  LD.E R155, desc[UR36][R8.64] ;  /* 0x00000024089b7980 */ /* 0x002162000c101900 */
[----:B------:R-:W-:Y:S05]  /*0b30*/  BRA `(.L_x_9) ;  /* 0x0000000000247947 */ /* 0x000fea0003800000 */
.L_x_8:
[----:B------:R-:W-:Y:S02]  /*0b40*/  ULDC.64 UR4, c[0x0][0x590] ;  /* 0x0001640000047ab9 */ /* 0x000fe40000000a00 */
[----:B------:R-:W-:-:S04]  /*0b50*/  ISETP.NE.U32.AND P0, PT, RZ, UR4, PT ;  /* 0x00000004ff007c0c */ /* 0x000fc8000bf05070 */
[----:B------:R-:W-:-:S13]  /*0b60*/  ISETP.NE.AND.EX P0, PT, RZ, UR5, PT, P0 ;  /* 0x00000005ff007c0c */ /* 0x000fda000bf05300 */
[----:B------:R-:W-:Y:S05]  /*0b70*/  @!P0 BRA `(.L_x_10) ;  /* 0x00000000000c8947 */ /* 0x000fea0003800000 */
[----:B0-----:R-:W1:Y:S02]  /*0b80*/  LDC.64 R8, c[0x0][0x590] ;  /* 0x00016400ff087b82 */ /* 0x001e640000000a00 */
[----:B-1----:R1:W5:Y:S01]  /*0b90*/  LDG.E R155, desc[UR36][R8.64] ;  /* 0x00000024089b7981 */ /* 0x002362000c1e1900 */
[----:B------:R-:W-:Y:S05]  /*0ba0*/  BRA `(.L_x_9) ;  /* 0x0000000000087947 */ /* 0x000fea0003800000 */
.L_x_10:
[----:B------:R-:W-:Y:S02]  /*0bb0*/  ULDC UR4, c[0x0][0x584] ;  /* 0x0001610000047ab9 */ /* 0x000fe40000000800 */
[----:B-1----:R-:W-:-:S07]  /*0bc0*/  IMAD.U32 R155, RZ, RZ, UR4 ;  /* 0x00000004ff9b7e24 */ /* 0x002fce000f8e00ff */
.L_x_9:
[----:B------:R-:W2:Y:S01]  /*0bd0*/  LDC R2, c[0x0][0x65c] ;  /* 0x00019700ff027b82 */ /* 0x000ea20000000800 */
[----:B------:R-:W-:Y:S01]  /*0be0*/  ULDC UR6, c[0x0][0x28c] ;  /* 0x0000a30000067ab9 */ /* 0x000fe20000000800 */
[----:B------:R-:W-:Y:S01]  /*0bf0*/  ISETP.NE.AND P0, PT, R10, 0x2, PT ;  /* 0x000000020a00780c */ /* 0x000fe20003f05270 */
[----:B------:R-:W-:Y:S01]  /*0c00*/  UIADD3 UR6, UR6, 0x7f, URZ ;  /* 0x0000007f06067890 */ /* 0x000fe2000fffe03f */
[----:B01----:R-:W-:Y:S01]  /*0c10*/  IMAD.U32 R8, RZ, RZ, UR12 ;  /* 0x0000000cff087e24 */ /* 0x003fe2000f8e00ff */
[----:B------:R-:W-:Y:S01]  /*0c20*/  UMOV UR38, URZ ;  /* 0x0000003f00267c82 */ /* 0x000fe20008000000 */
[----:B------:R-:W-:Y:S01]  /*0c30*/  IMAD.MOV.U32 R9, RZ, RZ, RZ ;  /* 0x000000ffff097224 */ /* 0x000fe200078e00ff */
[----:B------:R-:W-:Y:S01]  /*0c40*/  USHF.R.S32.HI UR7, URZ, 0x1f, UR6 ;  /* 0x0000001f3f077899 */ /* 0x000fe20008011406 */
[----:B------:R-:W-:Y:S01]  /*0c50*/  UMOV UR39, URZ ;  /* 0x0000003f00277c82 */ /* 0x000fe20008000000 */
[----:B------:R-:W-:Y:S02]  /*0c60*/  ULDC.64 UR8, c[0x0][0x650] ;  /* 0x0001940000087ab9 */ /* 0x000fe40000000a00 */
[----:B------:R-:W-:-:S04]  /*0c70*/  ULEA.HI UR7, UR7, UR6, URZ, 0x7 ;  /* 0x0000000607077291 */ /* 0x000fc8000f8f383f */
[----:B------:R-:W-:Y:S01]  /*0c80*/  USHF.R.S32.HI UR40, URZ, 0x7, UR7 ;  /* 0x000000073f287899 */ /* 0x000fe20008011407 */
[----:B--2---:R-:W-:-:S13]  /*0c90*/  ISETP.NE.AND P1, PT, R2, 0x1, PT ;  /* 0x000000010200780c */ /* 0x004fda0003f25270 */
[----:B------:R-:W0:Y:S01]  /*0ca0*/  @P1 LDC R19, c[0x0][0x10] ;  /* 0x00000400ff131b82 */ /* 0x000e220000000800 */
[----:B------:R-:W-:Y:S02]  /*0cb0*/  @P1 IMAD.MOV.U32 R7, RZ, RZ, RZ ;  /* 0x000000ffff071224 */ /* 0x000fe400078e00ff */
[----:B------:R-:W-:-:S05]  /*0cc0*/  @P1 IMAD.MOV.U32 R17, RZ, RZ, RZ ;  /* 0x000000ffff111224 */ /* 0x000fca00078e00ff */
[----:B------:R-:W1:Y:S01]  /*0cd0*/  @!P1 LDC R11, c[0x0][0xc] ;  /* 0x00000300ff0b9b82 */ /* 0x000e620000000800 */
[----:B------:R-:W-:Y:S01]  /*0ce0*/  ULDC UR4, c[0x0][0xc] ;  /* 0x0000030000047ab9 */ /* 0x000fe20000000800 */
[----:B------:R-:W-:Y:S02]  /*0cf0*/  ULDC UR5, c[0x0][0x10] ;  /* 0x0000040000057ab9 */ /* 0x000fe40000000800 */
[----:B------:R-:W-:-:S04]  /*0d00*/  UIMAD.WIDE.U32 UR4, UR4, UR5, URZ ;  /* 0x00000005040472a5 */ /* 0x000fc8000f8e003f */
[----:B------:R-:W2:Y:S01]  /*0d10*/  LDC R2, c[0x0][0x14] ;  /* 0x00000500ff027b82 */ /* 0x000ea20000000800 */
[----:B0-----:R-:W-:-:S04]  /*0d20*/  @P1 IMAD.WIDE.U32 R18, R19, UR12, R6 ;  /* 0x0000000c13121c25 */ /* 0x001fc8000f8e0006 */
[----:B------:R-:W-:Y:S02]  /*0d30*/  @P1 IMAD.IADD R17, R19, 0x1, R17 ;  /* 0x0000000113111824 */ /* 0x000fe400078e0211 */
[----:B-1----:R-:W-:-:S04]  /*0d40*/  @!P1 IMAD.WIDE.U32 R8, R6, R11, R8 ;  /* 0x0000000b06089225 */ /* 0x002fc800078e0008 */
[----:B------:R-:W-:Y:S02]  /*0d50*/  @!P1 IMAD.MOV.U32 R18, RZ, RZ, R8 ;  /* 0x000000ffff129224 */ /* 0x000fe400078e0008 */
[----:B------:R-:W-:Y:S02]  /*0d60*/  @!P1 IMAD.MOV.U32 R17, RZ, RZ, R9 ;  /* 0x000000ffff119224 */ /* 0x000fe400078e0009 */
[----:B--2---:R-:W-:-:S04]  /*0d70*/  IMAD.WIDE.U32 R12, R2, UR4, RZ ;  /* 0x00000004020c7c25 */ /* 0x004fc8000f8e00ff */
[----:B------:R-:W-:Y:S01]  /*0d80*/  IMAD R23, R2, UR5, RZ ;  /* 0x0000000502177c24 */ /* 0x000fe2000f8e02ff */
[----:B------:R0:W-:Y:S03]  /*0d90*/  STL.64 [R1], R12 ;  /* 0x0000000c01007387 */ /* 0x0001e60000100a00 */
[----:B------:R-:W-:Y:S01]  /*0da0*/  IMAD.IADD R23, R13, 0x1, R23 ;  /* 0x000000010d177824 */ /* 0x000fe200078e0217 */
[----:B------:R-:W-:Y:S06]  /*0db0*/  @P0 BRA `(.L_x_11) ;  /* 0x0000000000200947 */ /* 0x000fec0003800000 */
[----:B------:R-:W-:Y:S01]  /*0dc0*/  UISETP.GE.U32.AND UP0, UPT, UR40, 0x3, UPT ;  /* 0x000000032800788c */ /* 0x000fe2000bf06070 */
[----:B------:R-:W-:Y:S01]  /*0dd0*/  IADD3 R18, P0, R18, R12, RZ ;  /* 0x0000000c12127210 */ /* 0x000fe20007f1e0ff */
[----:B------:R-:W-:Y:S01]  /*0de0*/  UIMAD.WIDE.U32 UR4, UR40, -0x55555555, URZ ;  /* 0xaaaaaaab280478a5 */ /* 0x000fe2000f8e003f */
[----:B------:R-:W-:-:S03]  /*0df0*/  UMOV UR39, URZ ;  /* 0x0000003f00277c82 */ /* 0x000fc60008000000 */
[----:B------:R-:W-:Y:S01]  /*0e00*/  USHF.R.U32.HI UR4, URZ, 0x1, UR5 ;  /* 0x000000013f047899 */ /* 0x000fe20008011605 */
[----:B------:R-:W-:-:S03]  /*0e10*/  IMAD.X R17, R23, 0x1, R17, P0 ;  /* 0x0000000117117824 */ /* 0x000fc600000e0611 */
[----:B------:R-:W-:Y:S02]  /*0e20*/  UIMAD UR38, UR4, -0x3, UR40 ;  /* 0xfffffffd042678a4 */ /* 0x000fe4000f8e0228 */
[----:B------:R-:W-:-:S12]  /*0e30*/  @UP0 ULOP3.LUT UR39, UR4, 0x1, URZ, 0xc0, !UPT ;  /* 0x0000000104270892 */ /* 0x000fd8000f8ec03f */
.L_x_11:
[----:B------:R-:W-:Y:S01]  /*0e40*/  ISETP.GE.U32.AND P0, PT, R18, UR8, PT ;  /* 0x0000000812007c0c */ /* 0x000fe2000bf06070 */
[----:B------:R-:W-:Y:S01]  /*0e50*/  IMAD.MOV.U32 R19, RZ, RZ, -0x1 ;  /* 0xffffffffff137424 */ /* 0x000fe200078e00ff */
[----:B------:R-:W-:Y:S01]  /*0e60*/  PRMT R8, RZ, 0x7610, R8 ;  /* 0x00007610ff087816 */ /* 0x000fe20000000008 */
[----:B------:R-:W-:Y:S01]  /*0e70*/  IMAD.MOV.U32 R22, RZ, RZ, -0x1 ;  /* 0xffffffffff167424 */ /* 0x000fe200078e00ff */
[----:B------:R-:W-:Y:S01]  /*0e80*/  ISETP.GE.U32.AND.EX P0, PT, R17, UR9, PT, P0 ;  /* 0x0000000911007c0c */ /* 0x000fe2000bf06100 */
[----:B------:R-:W-:-:S12]  /*0e90*/  IMAD.MOV.U32 R2, RZ, RZ, -0x1 ;  /* 0xffffffffff027424 */ /* 0x000fd800078e00ff */
[----:B------:R-:W-:Y:S05]  /*0ea0*/  @P0 BRA `(.L_x_12) ;  /* 0x00000004002c0947 */ /* 0x000fea0003800000 */
[----:B------:R-:W1:Y:S01]  /*0eb0*/  LDC.64 R26, c[0x0][0x628] ;  /* 0x00018a00ff1a7b82 */ /* 0x000e620000000a00 */
[----:B------:R-:W-:Y:S02]  /*0ec0*/  IMAD.MOV.U32 R8, RZ, RZ, R18 ;  /* 0x000000ffff087224 */ /* 0x000fe400078e0012 */
[----:B------:R-:W-:-:S05]  /*0ed0*/  IMAD.MOV.U32 R9, RZ, RZ, R17 ;  /* 0x000000ffff097224 */ /* 0x000fca00078e0011 */
[----:B------:R-:W2:Y:S08]  /*0ee0*/  LDC R2, c[0x0][0x630] ;  /* 0x00018c00ff027b82 */ /* 0x000eb00000000800 */
[----:B------:R-:W3:Y:S01]  /*0ef0*/  LDC.64 R28, c[0x0][0x620] ;  /* 0x00018800ff1c7b82 */ /* 0x000ee20000000a00 */
[----:B-1----:R-:W-:-:S04]  /*0f00*/  ISETP.NE.U32.AND P0, PT, R26, RZ, PT ;  /* 0x000000ff1a00720c */ /* 0x002fc80003f05070 */
[----:B------:R-:W-:-:S13]  /*0f10*/  ISETP.NE.AND.EX P0, PT, R27, RZ, PT, P0 ;  /* 0x000000ff1b00720c */ /* 0x000fda0003f05300 */
[----:B--23--:R-:W-:Y:S05]  /*0f20*/  @!P0 BRA `(.L_x_13) ;  /* 0x0000000000288947 */ /* 0x00cfea0003800000 */
[----:B0-----:R-:W0:Y:S02]  /*0f30*/  LDC R13, c[0x0][0x634] ;  /* 0x00018d00ff0d7b82 */ /* 0x001e240000000800 */
[----:B0-----:R-:W-:-:S05]  /*0f40*/  IADD3 R13, P0, R18, R13, RZ ;  /* 0x0000000d120d7210 */ /* 0x001fca0007f1e0ff */
[----:B------:R-:W-:-:S04]  /*0f50*/  IMAD.X R15, RZ, RZ, R17, P0 ;  /* 0x000000ffff0f7224 */ /* 0x000fc800000e0611 */
[----:B------:R-:W-:-:S04]  /*0f60*/  IMAD.WIDE.U32 R8, R15, R26, RZ ;  /* 0x0000001a0f087225 */ /* 0x000fc800078e00ff */
[----:B------:R-:W-:-:S04]  /*0f70*/  IMAD.WIDE.U32 R10, P0, R13, R27, R8 ;  /* 0x0000001b0d0a7225 */ /* 0x000fc80007800008 */
[----:B------:R-:W-:-:S04]  /*0f80*/  IMAD.WIDE.U32 R8, R13, R26, RZ ;  /* 0x0000001a0d087225 */ /* 0x000fc800078e00ff */
[----:B------:R-:W-:Y:S01]  /*0f90*/  IMAD.X R13, RZ, RZ, RZ, P0 ;  /* 0x000000ffff0d7224 */ /* 0x000fe200000e06ff */
[----:B------:R-:W-:Y:S01]  /*0fa0*/  IADD3 RZ, P0, R9, R10, RZ ;  /* 0x0000000a09ff7210 */ /* 0x000fe20007f1e0ff */
[----:B------:R-:W-:-:S04]  /*0fb0*/  IMAD.MOV.U32 R12, RZ, RZ, R11 ;  /* 0x000000ffff0c7224 */ /* 0x000fc800078e000b */
[----:B------:R-:W-:-:S08]  /*0fc0*/  IMAD.WIDE.U32.X R8, R15, R27, R12, P0 ;  /* 0x0000001b0f087225 */ /* 0x000fd000000e040c */
.L_x_13:
[----:B------:R-:W1:Y:S01]  /*0fd0*/  LDC.64 R32, c[0x0][0x640] ;  /* 0x00019000ff207b82 */ /* 0x000e620000000a00 */
[-C--:B------:R-:W-:Y:S01]  /*0fe0*/  SHF.R.U64 R30, R8, R2.reuse, R9 ;  /* 0x00000002081e7219 */ /* 0x080fe20000001209 */
[----:B------:R-:W-:Y:S01]  /*0ff0*/  IMAD.MOV.U32 R19, RZ, RZ, R17 ;  /* 0x000000ffff137224 */ /* 0x000fe200078e0011 */
[----:B------:R-:W-:Y:S01]  /*1000*/  SHF.R.U32.HI R2, RZ, R2, R9 ;  /* 0x00000002ff027219 */ /* 0x000fe20000011609 */
[----:B------:R-:W-:Y:S01]  /*1010*/  IMAD.MOV.U32 R26, RZ, RZ, 0x1 ;  /* 0x00000001ff1a7424 */ /* 0x000fe200078e00ff */
[----:B------:R-:W-:-:S03]  /*1020*/  IADD3 R11, P0, RZ, -R30, RZ ;  /* 0x8000001eff0b7210 */ /* 0x000fc60007f1e0ff */
[----:B------:R-:W2:Y:S02]  /*1030*/  LDC R10, c[0x0][0x618] ;  /* 0x00018600ff0a7b82 */ /* 0x000ea40000000800 */
[----:B------:R-:W-:-:S04]  /*1040*/  IMAD.X R9, RZ, RZ, ~R2, P0 ;  /* 0x000000ffff097224 */ /* 0x000fc800000e0e02 */
[-C--:B------:R-:W-:Y:S02]  /*1050*/  IMAD R2, R9, R28.reuse, RZ ;  /* 0x0000001c09027224 */ /* 0x080fe400078e02ff */
[----:B0-----:R-:W0:Y:S01]  /*1060*/  LDC R13, c[0x0][0x608] ;  /* 0x00018200ff0d7b82 */ /* 0x001e220000000800 */
[----:B------:R-:W-:-:S04]  /*1070*/  IMAD.WIDE.U32 R8, R11, R28, R18 ;  /* 0x0000001c0b087225 */ /* 0x000fc800078e0012 */
[----:B------:R-:W-:Y:S02]  /*1080*/  IMAD R11, R11, R29, R2 ;  /* 0x0000001d0b0b7224 */ /* 0x000fe400078e0202 */
[----:B------:R-:W-:Y:S01]  /*1090*/  IMAD.MOV.U32 R2, RZ, RZ, -0x1 ;  /* 0xffffffffff027424 */ /* 0x000fe200078e00ff */
[----:B------:R-:W3:Y:S01]  /*10a0*/  LDC R31, c[0x0][0x658] ;  /* 0x00019600ff1f7b82 */ /* 0x000ee20000000800 */
[----:B------:R-:W-:Y:S01]  /*10b0*/  IMAD.IADD R9, R9, 0x1, R11 ;  /* 0x0000000109097824 */ /* 0x000fe200078e020b */
[----:B-1----:R-:W-:-:S04]  /*10c0*/  ISETP.NE.U32.AND P0, PT, R32, RZ, PT ;  /* 0x000000ff2000720c */ /* 0x002fc80003f05070 */
[----:B------:R-:W-:Y:S02]  /*10d0*/  ISETP.NE.AND.EX P0, PT, R33, RZ, PT, P0 ;  /* 0x000000ff2100720c */ /* 0x000fe40003f05300 */
[----:B------:R-:W1:Y:S01]  /*10e0*/  LDC R29, c[0x0][0x600] ;  /* 0x00018000ff1d7b82 */ /* 0x000e620000000800 */
[-CC-:B--2---:R-:W-:Y:S02]  /*10f0*/  SHF.R.U64 R27, R8, R10.reuse, R9.reuse ;  /* 0x0000000a081b7219 */ /* 0x184fe40000001209 */
[----:B------:R-:W-:-:S05]  /*1100*/  SHF.R.U32.HI R8, RZ, R10, R9 ;  /* 0x0000000aff087219 */ /* 0x000fca0000011609 */
[----:B------:R-:W2:Y:S01]  /*1110*/  LDC R22, c[0x0][0x648] ;  /* 0x00019200ff167b82 */ /* 0x000ea20000000800 */
[-CC-:B0-----:R-:W-:Y:S02]  /*1120*/  SHF.R.U64 R34, R27, R13.reuse, R8.reuse ;  /* 0x0000000d1b227219 */ /* 0x181fe40000001208 */
[----:B------:R-:W-:-:S05]  /*1130*/  SHF.R.U32.HI R8, RZ, R13, R8 ;  /* 0x0000000dff087219 */ /* 0x000fca0000011608 */
[----:B------:R-:W0:Y:S01]  /*1140*/  LDC R24, c[0x0][0x638] ;  /* 0x00018e00ff187b82 */ /* 0x000e220000000800 */
[-CC-:B---3--:R-:W-:Y:S02]  /*1150*/  SHF.R.U64 R36, R34, R31.reuse, R8.reuse ;  /* 0x0000001f22247219 */ /* 0x188fe40000001208 */
[-C--:B------:R-:W-:Y:S02]  /*1160*/  SHF.L.U32 R2, R2, R31.reuse, RZ ;  /* 0x0000001f02027219 */ /* 0x080fe400000006ff */
[----:B------:R-:W-:Y:S01]  /*1170*/  SHF.R.U32.HI R9, RZ, R31, R8 ;  /* 0x0000001fff097219 */ /* 0x000fe20000011608 */
[----:B------:R-:W-:Y:S01]  /*1180*/  IMAD.MOV.U32 R8, RZ, RZ, R36 ;  /* 0x000000ffff087224 */ /* 0x000fe200078e0024 */
[----:B------:R-:W-:Y:S01]  /*1190*/  LOP3.LUT R15, RZ, R2, RZ, 0x33, !PT ;  /* 0x00000002ff0f7212 */ /* 0x000fe200078e33ff */
[----:B------:R-:W3:Y:S01]  /*11a0*/  LDC R28, c[0x0][0x610] ;  /* 0x00018400ff1c7b82 */ /* 0x000ee20000000800 */
[----:B------:R-:W-:Y:S05]  /*11b0*/  @!P0 BRA `(.L_x_14) ;  /* 0x0000000000288947 */ /* 0x000fea0003800000 */
[----:B------:R-:W4:Y:S02]  /*11c0*/  LDC R13, c[0x0][0x64c] ;  /* 0x00019300ff0d7b82 */ /* 0x000f240000000800 */
[----:B----4-:R-:W-:-:S05]  /*11d0*/  IADD3 R13, P0, R36, R13, RZ ;  /* 0x0000000d240d7210 */ /* 0x010fca0007f1e0ff */
        /* <DEDUP_REMOVED lines=8> */
.L_x_14:
[----:B--2---:R-:W-:Y:S01]  /*1260*/  SHF.R.U64 R7, R8, R22, R9 ;  /* 0x0000001608077219 */ /* 0x004fe20000001209 */
[----:B-1----:R-:W-:Y:S01]  /*1270*/  VIADD R8, R29, 0xffffffff ;  /* 0xffffffff1d087836 */ /* 0x002fe20000000000 */
[----:B------:R-:W-:Y:S01]  /*1280*/  SHF.L.U32 R2, R26, R31, RZ ;  /* 0x0000001f1a027219 */ /* 0x000fe200000006ff */
[----:B------:R-:W-:Y:S01]  /*1290*/  @P1 IMAD R21, R25, R20, R6 ;  /* 0x0000001419151224 */ /* 0x000fe200078e0206 */
[----:B------:R-:W-:Y:S01]  /*12a0*/  LOP3.LUT R15, R34, R15, RZ, 0xc0, !PT ;  /* 0x0000000f220f7212 */ /* 0x000fe200078ec0ff */
[----:B------:R-:W-:Y:S01]  /*12b0*/  IMAD.MOV R9, RZ, RZ, -R7 ;  /* 0x000000ffff097224 */ /* 0x000fe200078e0a07 */
[----:B------:R-:W-:-:S03]  /*12c0*/  LOP3.LUT R8, R27, R8, RZ, 0xc0, !PT ;  /* 0x000000081b087212 */ /* 0x000fc600078ec0ff */
[----:B------:R-:W-:Y:S02]  /*12d0*/  IMAD R6, R2, R7, R15 ;  /* 0x0000000702067224 */ /* 0x000fe400078e020f */
[----:B0-----:R-:W-:Y:S02]  /*12e0*/  IMAD R2, R9, R24, R36 ;  /* 0x0000001809027224 */ /* 0x001fe400078e0224 */
[----:B---3--:R-:W-:Y:S02]  /*12f0*/  IMAD R19, R6, R28, R21 ;  /* 0x0000001c06137224 */ /* 0x008fe400078e0215 */
[----:B------:R-:W-:Y:S02]  /*1300*/  IMAD R2, R2, R29, R8 ;  /* 0x0000001d02027224 */ /* 0x000fe400078e0208 */
[----:B------:R-:W-:-:S03]  /*1310*/  IMAD.MOV.U32 R6, RZ, RZ, 0x1 ;  /* 0x00000001ff067424 */ /* 0x000fc600078e00ff */
[----:B------:R-:W-:Y:S02]  /*1320*/  SEL R22, R2, R19, !P1 ;  /* 0x0000001302167207 */ /* 0x000fe40004800000 */
[----:B------:R-:W-:Y:S01]  /*1330*/  SEL R19, R19, R2, !P1 ;  /* 0x0000000213137207 */ /* 0x000fe20004800000 */
[----:B------:R-:W-:Y:S01]  /*1340*/  IMAD.MOV.U32 R2, RZ, RZ, R30 ;  /* 0x000000ffff027224 */ /* 0x000fe200078e001e */
[----:B------:R-:W-:-:S07]  /*1350*/  PRMT R8, R6, 0x7610, R8 ;  /* 0x0000761006087816 */ /* 0x000fce0000000008 */
.L_x_12:
[----:B------:R-:W-:Y:S05]  /*1360*/  @!P2 BRA `(.L_x_15) ;  /* 0x00000000000ca947 */ /* 0x000fea0003800000 */
[----:B------:R-:W-:Y:S01]  /*1370*/  UCGABAR_WAIT ;  /* 0x0000000000007dc7 */ /* 0x000fe20008000000 */
[----:B------:R-:W-:Y:S01]  /*1380*/  CCTL.IVALL ;  /* 0x00000000ff00798f */ /* 0x000fe20002000000 */
[----:B------:R-:W-:Y:S05]  /*1390*/  BRA `(.L_x_16) ;  /* 0x0000000000047947 */ /* 0x000fea0003800000 */
.L_x_15:
[----:B------:R-:W-:Y:S06]  /*13a0*/  BAR.SYNC.DEFER_BLOCKING 0x0 ;  /* 0x0000000000007b1d */ /* 0x000fec0000010000 */
.L_x_16:
[----:B------:R-:W-:Y:S05]  /*13b0*/  @!P4 BRA `(.L_x_17) ;  /* 0x00000094008cc947 */ /* 0x000fea0003800000 */
[----:B------:R-:W-:-:S13]  /*13c0*/  ISETP.GT.U32.AND P0, PT, R35, 0x1, PT ;  /* 0x000000012300780c */ /* 0x000fda0003f04070 */
[----:B------:R-:W-:Y:S05]  /*13d0*/  @P0 EXIT ;  /* 0x000000000000094d */ /* 0x000fea0003800000 */
.L_x_18:
[----:B------:R-:W-:-:S08]  /*13e0*/  NOP ;  /* 0x0000000000007918 */ /* 0x000fd00000000000 */
[----:B------:R-:W1:Y:S02]  /*13f0*/  USETMAXREG.TRY_ALLOC.CTAPOOL UP0, 0xe8 ;  /* 0x000000e8000079c8 */ /* 0x000e640008000600 */
[----:B-1----:R-:W-:-:S13]  /*1400*/  PLOP3.LUT P0, PT, PT, PT, UP0, 0x80, 0x0 ;  /* 0x000000000000781c */ /* 0x002fda0003f0f008 */
[----:B------:R-:W-:Y:S05]  /*1410*/  @!P0 BRA `(.L_x_18) ;  /* 0xfffffffc00f08947 */ /* 0x000fea000383ffff */
[----:B------:R-:W-:-:S13]  /*1420*/  LOP3.LUT P0, RZ, R8, 0xff, RZ, 0xc0, !PT ;  /* 0x000000ff08ff7812 */ /* 0x000fda000780c0ff */
[----:B------:R-:W-:Y:S05]  /*1430*/  @!P0 EXIT ;  /* 0x000000000000894d */ /* 0x000fea0003800000 */
[----:B------:R-:W1:Y:S01]  /*1440*/  S2UR UR4, SR_CgaCtaId ;  /* 0x00000000000479c3 */ /* 0x000e620000008800 */
[----:B------:R-:W-:Y:S01]  /*1450*/  VIADD R14, R14, 0xffffffff ;  /* 0xffffffff0e0e7836 */ /* 0x000fe20000000000 */
[CC--:B------:R-:W-:Y:S01]  /*1460*/  LEA.HI R4, R0.reuse, R3.reuse, RZ, 0x2 ;  /* 0x0000000300047211 */ /* 0x0c0fe200078f10ff */
[----:B------:R-:W-:Y:S01]  /*1470*/  UMOV UR41, 0x400 ;  /* 0x0000040000297882 */ /* 0x000fe20000000000 */
[----:B------:R-:W-:Y:S01]  /*1480*/  LEA.HI R0, R0, R3, RZ, 0x5 ;  /* 0x0000000300007211 */ /* 0x000fe200078f28ff */
[----:B------:R-:W-:Y:S01]  /*1490*/  UISETP.LT.AND UP0, UPT, UR40, 0x1, UPT ;  /* 0x000000012800788c */ /* 0x000fe2000bf01270 */
[----:B------:R-:W-:Y:S01]  /*14a0*/  R2UR UR42, R14 ;  /* 0x000000000e2a72ca */ /* 0x000fe200000e0000 */
[----:B------:R-:W-:Y:S01]  /*14b0*/  USHF.L.U32 UR44, UR40, 0x1, URZ ;  /* 0x00000001282c7899 */ /* 0x000fe2000800063f */
[--C-:B------:R-:W-:Y:S01]  /*14c0*/  SHF.R.S32.HI R156, RZ, 0x2, R4.reuse ;  /* 0x00000002ff9c7819 */ /* 0x100fe20000011404 */
[----:B------:R-:W-:Y:S01]  /*14d0*/  USEL UR43, UR40, 0x1, UP0 ;  /* 0x00000001282b7887 */ /* 0x000fe20008000000 */
[----:B------:R-:W-:-:S02]  /*14e0*/  SHF.R.S32.HI R5, RZ, 0x1f, R4 ;  /* 0x0000001fff057819 */ /* 0x000fc40000011404 */
[----:B------:R-:W-:Y:S01]  /*14f0*/  LOP3.LUT R158, R4, 0xfffffffc, RZ, 0xc0, !PT ;  /* 0xfffffffc049e7812 */ /* 0x000fe200078ec0ff */
[----:B------:R-:W-:Y:S01]  /*1500*/  UIADD3 UR43, -UR43, UR40, URZ ;  /* 0x000000282b2b7290 */ /* 0x000fe2000fffe13f */
[----:B------:R-:W-:Y:S02]  /*1510*/  LEA.HI R5, R5, R156, RZ, 0x3 ;  /* 0x0000009c05057211 */ /* 0x000fe400078f18ff */
[----:B------:R-:W-:Y:S01]  /*1520*/  ISETP.NE.AND P0, PT, R14, RZ, PT ;  /* 0x000000ff0e00720c */ /* 0x000fe20003f05270 */
[----:B------:R-:W-:Y:S01]  /*1530*/  IMAD.IADD R158, R3, 0x1, -R158 ;  /* 0x00000001039e7824 */ /* 0x000fe200078e0a9e */
[----:B------:R-:W-:Y:S01]  /*1540*/  LOP3.LUT R5, R5, 0xfffffff8, RZ, 0xc0, !PT ;  /* 0xfffffff805057812 */ /* 0x000fe200078ec0ff */
[----:B------:R-:W-:Y:S01]  /*1550*/  USHF.L.U32 UR42, UR42, 0x3, URZ ;  /* 0x000000032a2a7899 */ /* 0x000fe2000800063f */
[----:B------:R-:W-:Y:S02]  /*1560*/  LOP3.LUT R174, R16, 0x1, RZ, 0xfc, !PT ;  /* 0x0000000110ae7812 */ /* 0x000fe400078efcff */
[----:B------:R-:W-:Y:S01]  /*1570*/  SEL R175, RZ, 0x1, P0 ;  /* 0x00000001ffaf7807 */ /* 0x000fe20000000000 */
[----:B------:R-:W-:Y:S01]  /*1580*/  IMAD.IADD R156, R156, 0x1, -R5 ;  /* 0x000000019c9c7824 */ /* 0x000fe200078e0a05 */
[----:B-1----:R-:W-:Y:S01]  /*1590*/  ULEA UR41, UR4, UR41, 0x18 ;  /* 0x0000002904297291 */ /* 0x002fe2000f8ec03f */
[----:B------:R-:W-:Y:S01]  /*15a0*/  SHF.R.S32.HI R5, RZ, 0x5, R0 ;  /* 0x00000005ff057819 */ /* 0x000fe20000011400 */
[----:B------:R-:W-:Y:S01]  /*15b0*/  IMAD.U32 R160, RZ, RZ, UR42 ;  /* 0x0000002affa07e24 */ /* 0x000fe2000f8e00ff */
[----:B------:R-:W-:Y:S01]  /*15c0*/  ULDC UR4, c[0x0][0x284] ;  /* 0x0000a10000047ab9 */ /* 0x000fe20000000800 */
[----:B------:R-:W-:Y:S01]  /*15d0*/  UIADD3 UR45, UR41, 0x40, URZ ;  /* 0x00000040292d7890 */ /* 0x000fe2000fffe03f */
[--C-:B------:R-:W-:Y:S01]  /*15e0*/  SHF.R.S32.HI R157, RZ, 0x1f, R156.reuse ;  /* 0x0000001fff9d7819 */ /* 0x100fe2000001149c */
[----:B------:R-:W-:Y:S01]  /*15f0*/  IMAD R163, R5, -0x10, -R156 ;  /* 0xfffffff005a37824 */ /* 0x000fe200078e0a9c */
[----:B------:R-:W-:-:S02]  /*1600*/  LOP3.LUT R162, R160, 0x8, RZ, 0xc0, !PT ;  /* 0x00000008a0a27812 */ /* 0x000fc400078ec0ff */
[----:B------:R-:W-:Y:S01]  /*1610*/  LOP3.LUT R160, R160, 0x8, RZ, 0xc, !PT ;  /* 0x00000008a0a07812 */ /* 0x000fe200078e0cff */
[----:B------:R-:W-:Y:S01]  /*1620*/  IMAD.U32 R159, RZ, RZ, UR45 ;  /* 0x0000002dff9f7e24 */ /* 0x000fe2000f8e00ff */
[----:B------:R-:W-:Y:S01]  /*1630*/  LOP3.LUT R162, R162, 0x18, RZ, 0x3c, !PT ;  /* 0x00000018a2a27812 */ /* 0x000fe200078e3cff */
[----:B------:R-:W-:-:S04]  /*1640*/  IMAD.WIDE R156, R5, 0x10, R156 ;  /* 0x00000010059c7825 */ /* 0x000fc800078e029c */
[----:B------:R-:W-:Y:S02]  /*1650*/  VIADD R161, R159, UR42 ;  /* 0x0000002a9fa17c36 */ /* 0x000fe40008000000 */
[----:B------:R-:W-:-:S07]  /*1660*/  VIADD R163, R163, UR4 ;  /* 0x00000004a3a37c36 */ /* 0x000fce0008000000 */
.L_x_294:
[----:B------:R-:W-:Y:S01]  /*1670*/  SHF.L.U32 R0, R175, 0x1f, RZ ;  /* 0x0000001faf007819 */ /* 0x000fe200000006ff */
[----:B------:R-:W-:Y:S02]  /*1680*/  ULDC UR4, c[0x0][0x28c] ;  /* 0x0000a30000047ab9 */ /* 0x000fe40000000800 */
[----:B------:R-:W-:Y:S01]  /*1690*/  ISETP.LT.AND P1, PT, RZ, UR4, PT ;  /* 0x00000004ff007c0c */ /* 0x000fe2000bf21270 */
[----:B------:R-:W1:Y:S02]  /*16a0*/  SYNCS.PHASECHK.TRANS64.TRYWAIT P0, [R159+UR42], R0 ;  /* 0x000000009f0075a7 */ /* 0x000e64000800016a */
[----:B-1-34-:R-:W-:Y:S10]  /*16b0*/  @!P0 BRA `(.L_x_19) ;  /* 0x000000a000f08947 */ /* 0x01aff40003800000 */
.L_x_315:
[----:B------:R-:W-:Y:S05]  /*16c0*/  @P1 BRA `(.L_x_20) ;  /* 0x0000000000401947 */ /* 0x000fea0003800000 */
[----:B-1----:R-:W-:Y:S01]  /*16d0*/  MOV R0, 0x0 ;  /* 0x0000000000007802 */ /* 0x002fe20000000f00 */
[----:B------:R-:W-:Y:S01]  /*16e0*/  ULDC.64 UR4, c[0x4][0x68] ;  /* 0x01001a0000047ab9 */ /* 0x000fe20000000a00 */
[----:B------:R-:W-:Y:S01]  /*16f0*/  ULDC.64 UR6, c[0x4][0x8] ;  /* 0x0100020000067ab9 */ /* 0x000fe20000000a00 */
[----:B------:R-:W-:Y:S01]  /*1700*/  IMAD.U32 R4, RZ, RZ, UR4 ;  /* 0x00000004ff047e24 */ /* 0x000fe2000f8e00ff */
[----:B------:R1:W2:Y:S01]  /*1710*/  LDC.64 R14, c[0x4][R0] ;  /* 0x01000000000e7b82 */ /* 0x0002a20000000a00 */
[----:B------:R-:W-:Y:S01]  /*1720*/  IMAD.U32 R5, RZ, RZ, UR5 ;  /* 0x00000005ff057e24 */ /* 0x000fe2000f8e00ff */
[----:B------:R-:W-:Y:S01]  /*1730*/  ULDC.64 UR4, c[0x4][0x70] ;  /* 0x01001c0000047ab9 */ /* 0x000fe20000000a00 */
[----:B------:R-:W-:Y:S02]  /*1740*/  IMAD.U32 R10, RZ, RZ, UR6 ;  /* 0x00000006ff0a7e24 */ /* 0x000fe4000f8e00ff */
[----:B------:R-:W-:Y:S02]  /*1750*/  IMAD.U32 R6, RZ, RZ, UR4 ;  /* 0x00000004ff067e24 */ /* 0x000fe4000f8e00ff */
[----:B------:R-:W-:-:S02]  /*1760*/  IMAD.U32 R7, RZ, RZ, UR5 ;  /* 0x00000005ff077e24 */ /* 0x000fc4000f8e00ff */
[----:B------:R-:W-:Y:S02]  /*1770*/  IMAD.U32 R11, RZ, RZ, UR7 ;  /* 0x00000007ff0b7e24 */ /* 0x000fe4000f8e00ff */
[----:B------:R-:W-:Y:S02]  /*1780*/  IMAD.MOV.U32 R8, RZ, RZ, 0x1e1 ;  /* 0x000001e1ff087424 */ /* 0x000fe400078e00ff */
[----:B0-----:R-:W-:Y:S02]  /*1790*/  IMAD.MOV.U32 R12, RZ, RZ, 0x1 ;  /* 0x00000001ff0c7424 */ /* 0x001fe400078e00ff */
[----:B-1----:R-:W-:-:S07]  /*17a0*/  IMAD.MOV.U32 R13, RZ, RZ, RZ ;  /* 0x000000ffff0d7224 */ /* 0x002fce00078e00ff */
[----:B------:R-:W-:-:S07]  /*17b0*/  LEPC R20, `(.L_x_20) ;  /* 0x000000001014794e */ /* 0x000fce0000000000 */
[----:B--2--5:R-:W-:Y:S05]  /*17c0*/  CALL.ABS.NOINC R14 ;  /* 0x000000000e007343 */ /* 0x024fea0003c00000 */
.L_x_20:
[----:B------:R-:W-:-:S13]  /*17d0*/  ISETP.NE.AND P0, PT, R174, 0x3, PT ;  /* 0x00000003ae00780c */ /* 0x000fda0003f05270 */
[----:B------:R-:W-:Y:S05]  /*17e0*/  @!P0 BRA `(.L_x_21) ;  /* 0x0000000000048947 */ /* 0x000fea0003800000 */
[----:B------:R-:W-:Y:S01]  /*17f0*/  BPT.TRAP 0x1 ;  /* 0x000000040000795c */ /* 0x000fe20000300000 */
.L_x_21:
[----:B------:R-:W-:Y:S02]  /*1800*/  IMAD.U32 R3, RZ, RZ, UR38 ;  /* 0x00000026ff037e24 */ /* 0x000fe4000f8e00ff */
[----:B-1----:R-:W-:-:S03]  /*1810*/  IMAD.U32 R0, RZ, RZ, UR39 ;  /* 0x00000027ff007e24 */ /* 0x002fc6000f8e00ff */
[----:B------:R-:W-:Y:S02]  /*1820*/  LEA R3, R3, UR41, 0x3 ;  /* 0x0000002903037c11 */ /* 0x000fe4000f8e18ff */
[----:B------:R-:W-:-:S04]  /*1830*/  SHF.L.U32 R0, R0, 0x1f, RZ ;  /* 0x0000001f00007819 */ /* 0x000fc800000006ff */
[----:B------:R1:W2:Y:S01]  /*1840*/  SYNCS.PHASECHK.TRANS64.TRYWAIT P1, [R3+URZ], R0 ;  /* 0x00000000030075a7 */ /* 0x0002a2000802017f */
[----:B------:R-:W-:Y:S05]  /*1850*/  @!P0 BRA `(.L_x_22) ;  /* 0x0000000000048947 */ /* 0x000fea0003800000 */
[----:B------:R-:W-:Y:S01]  /*1860*/  BPT.TRAP 0x1 ;  /* 0x000000040000795c */ /* 0x000fe20000300000 */
.L_x_22:
[----:B------:R-:W-:-:S05]  /*1870*/  IMAD.U32 R4, RZ, RZ, UR43 ;  /* 0x0000002bff047e24 */ /* 0x000fca000f8e00ff */
[----:B------:R-:W-:Y:S01]  /*1880*/  ISETP.GE.AND P2, PT, R4, 0x1, PT ;  /* 0x000000010400780c */ /* 0x000fe20003f46270 */
[----:B--2---:R-:W-:-:S12]  /*1890*/  @P1 BRA `(.L_x_23) ;  /* 0x0000000000081947 */ /* 0x004fd80003800000 */
[----:B------:R-:W2:Y:S02]  /*18a0*/  SYNCS.PHASECHK.TRANS64.TRYWAIT P1, [R3+URZ], R0 ;  /* 0x00000000030075a7 */ /* 0x000ea4000802017f */
[----:B--2---:R-:W-:Y:S05]  /*18b0*/  @!P1 BRA `(.L_x_24) ;  /* 0x000000a000849947 */ /* 0x004fea0003800000 */
.L_x_23:
[----:B------:R-:W-:Y:S05]  /*18c0*/  WARPSYNC.ALL ;  /* 0x0000000000007948 */ /* 0x000fea0003800000 */
[----:B------:R-:W-:Y:S01]  /*18d0*/  UIADD3 UR4, UR41, 0x100, URZ ;  /* 0x0000010029047890 */ /* 0x000fe2000fffe03f */
[----:B------:R-:W-:Y:S01]  /*18e0*/  WARPGROUP.ARRIVE ;  /* 0x00000000000079c5 */ /* 0x000fe20000000000 */
[----:B------:R-:W-:Y:S02]  /*18f0*/  UIADD3 UR5, UR41, 0xc100, URZ ;  /* 0x0000c10029057890 */ /* 0x000fe4000fffe03f */
[----:B------:R-:W-:Y:S02]  /*1900*/  USHF.R.U32.HI UR4, URZ, 0x4, UR4 ;  /* 0x000000043f047899 */ /* 0x000fe40008011604 */
[----:B------:R-:W-:-:S02]  /*1910*/  USHF.R.U32.HI UR5, URZ, 0x4, UR5 ;  /* 0x000000043f057899 */ /* 0x000fc40008011605 */
[----:B------:R-:W-:Y:S02]  /*1920*/  ULOP3.LUT UR4, UR4, 0x3fff, URZ, 0xc0, !UPT ;  /* 0x00003fff04047892 */ /* 0x000fe4000f8ec03f */
[----:B------:R-:W-:Y:S02]  /*1930*/  ULOP3.LUT UR5, UR5, 0x3fff, URZ, 0xc0, !UPT ;  /* 0x00003fff05057892 */ /* 0x000fe4000f8ec03f */
[----:B------:R-:W-:Y:S02]  /*1940*/  ULOP3.LUT UR4, UR4, 0x10000, URZ, 0xfc, !UPT ;  /* 0x0001000004047892 */ /* 0x000fe4000f8efc3f */
[----:B------:R-:W-:Y:S02]  /*1950*/  ULOP3.LUT UR5, UR5, 0x10000, URZ, 0xfc, !UPT ;  /* 0x0001000005057892 */ /* 0x000fe4000f8efc3f */
[----:B------:R-:W-:Y:S02]  /*1960*/  ULEA UR6, UR38, UR4, 0xa ;  /* 0x0000000426067291 */ /* 0x000fe4000f8e503f */
[----:B------:R-:W-:Y:S01]  /*1970*/  ULEA UR7, UR38, UR5, 0xc ;  /* 0x0000000526077291 */ /* 0x000fe2000f8e603f */
[----:B------:R-:W-:Y:S01]  /*1980*/  UMOV UR9, 0x40000040 ;  /* 0x4000004000097882 */ /* 0x000fe20000000000 */
[----:B------:R-:W-:-:S03]  /*1990*/  UMOV UR11, 0x40000040 ;  /* 0x40000040000b7882 */ /* 0x000fc60000000000 */
[----:B------:R-:W-:Y:S02]  /*19a0*/  UMOV UR8, UR6 ;  /* 0x0000000600087c82 */ /* 0x000fe40008000000 */
[----:B------:R-:W-:Y:S02]  /*19b0*/  UMOV UR10, UR7 ;  /* 0x00000007000a7c82 */ /* 0x000fe40008000000 */
[----:B------:R-:W-:Y:S01]  /*19c0*/  HGMMA.64x256x16.F32 R24, gdesc[UR8], RZ, !UPT, gsb0 ;  /* 0x03e00000081879f0 */ /* 0x000fe2000c0008ff */
[----:B------:R-:W-:Y:S02]  /*19d0*/  UIADD3 UR8, UR6, 0x2, URZ ;  /* 0x0000000206087890 */ /* 0x000fe4000fffe03f */
[----:B------:R-:W-:Y:S01]  /*19e0*/  UIADD3 UR10, UR7, 0x2, URZ ;  /* 0x00000002070a7890 */ /* 0x000fe2000fffe03f */
[----:B------:R-:W-:Y:S01]  /*19f0*/  UMOV UR9, 0x40000040 ;  /* 0x4000004000097882 */ /* 0x000fe20000000000 */
[----:B------:R-:W-:Y:S01]  /*1a00*/  UMOV UR11, 0x40000040 ;  /* 0x40000040000b7882 */ /* 0x000fe20000000000 */
[----:B------:R-:W-:-:S02]  /*1a10*/  WARPGROUP.DEPBAR.LE gsb0, 0x0 ;  /* 0x00008000000079c5 */ /* 0x000fc40000010000 */
[----:B------:R-:W-:-:S15]  /*1a20*/  WARPGROUP.ARRIVE ;  /* 0x00000000000079c5 */ /* 0x000fde0000000000 */
[----:B------:R-:W-:-:S05]  /*1a30*/  NOP ;  /* 0x0000000000007918 */ /* 0x000fca0000000000 */
[----:B------:R-:W-:Y:S01]  /*1a40*/  HGMMA.64x256x16.F32 R24, gdesc[UR8], R24, gsb0 ;  /* 0x03e00000081879f0 */ /* 0x000fe20008000818 */
[----:B------:R-:W-:Y:S02]  /*1a50*/  UIADD3 UR8, UR6, 0x4, URZ ;  /* 0x0000000406087890 */ /* 0x000fe4000fffe03f */
[----:B------:R-:W-:Y:S01]  /*1a60*/  UIADD3 UR10, UR7, 0x4, URZ ;  /* 0x00000004070a7890 */ /* 0x000fe2000fffe03f */
[----:B------:R-:W-:Y:S01]  /*1a70*/  UMOV UR9, 0x40000040 ;  /* 0x4000004000097882 */ /* 0x000fe20000000000 */
[----:B------:R-:W-:Y:S01]  /*1a80*/  UMOV UR11, 0x40000040 ;  /* 0x40000040000b7882 */ /* 0x000fe20000000000 */
[----:B------:R-:W-:Y:S02]  /*1a90*/  WARPGROUP.DEPBAR.LE gsb0, 0x0 ;  /* 0x00008000000079c5 */ /* 0x000fe40000010000 */
        /* <DEDUP_REMOVED lines=42> */
[----:B------:R-:W-:Y:S03]  /*1d40*/  HGMMA.64x256x16.F32 R24, gdesc[UR8], R24, gsb0 ;  /* 0x03e00000081879f0 */ /* 0x000fe60008000818 */
[----:B------:R-:W-:Y:S02]  /*1d50*/  WARPGROUP.DEPBAR.LE gsb0, 0x0 ;  /* 0x00008000000079c5 */ /* 0x000fe40000010000 */
[----:B------:R-:W-:Y:S05]  /*1d60*/  @!P2 BRA `(.L_x_25) ;  /* 0x0000000400a0a947 */ /* 0x000fea0003800000 */
[----:B------:R-:W-:Y:S01]  /*1d70*/  UIADD3 UR6, UR38, 0x1, URZ ;  /* 0x0000000126067890 */ /* 0x000fe2000fffe03f */
[----:B-12---:R-:W-:Y:S02]  /*1d80*/  IMAD.U32 R0, RZ, RZ, UR43 ;  /* 0x0000002bff007e24 */ /* 0x006fe4000f8e00ff */
[----:B------:R-:W-:Y:S01]  /*1d90*/  IMAD.U32 R3, RZ, RZ, UR38 ;  /* 0x00000026ff037e24 */ /* 0x000fe2000f8e00ff */
[----:B------:R-:W-:-:S04]  /*1da0*/  UISETP.NE.AND UP0, UPT, UR6, 0x3, UPT ;  /* 0x000000030600788c */ /* 0x000fc8000bf05270 */
[----:B------:R-:W-:Y:S02]  /*1db0*/  USEL UR7, URZ, 0x1, UP0 ;  /* 0x000000013f077887 */ /* 0x000fe40008000000 */
[----:B------:R-:W-:Y:S02]  /*1dc0*/  USEL UR6, UR6, URZ, UP0 ;  /* 0x0000003f06067287 */ /* 0x000fe40008000000 */
[----:B------:R-:W-:-:S06]  /*1dd0*/  ULOP3.LUT UR7, UR39, UR7, URZ, 0x3c, !UPT ;  /* 0x0000000727077292 */ /* 0x000fcc000f8e3c3f */
[----:B------:R-:W-:-:S07]  /*1de0*/  IMAD.U32 R6, RZ, RZ, UR7 ;  /* 0x00000007ff067e24 */ /* 0x000fce000f8e00ff */
.L_x_32:
[----:B------:R-:W-:Y:S05]  /*1df0*/  @!P0 BRA `(.L_x_26) ;  /* 0x0000000000048947 */ /* 0x000fea0003800000 */
[----:B------:R-:W-:Y:S01]  /*1e00*/  BPT.TRAP 0x1 ;  /* 0x000000040000795c */ /* 0x000fe20000300000 */
.L_x_26:
[----:B------:R-:W-:Y:S01]  /*1e10*/  ULEA UR7, UR6, UR41, 0x3 ;  /* 0x0000002906077291 */ /* 0x000fe2000f8e183f */
[----:B------:R-:W-:-:S08]  /*1e20*/  SHF.L.U32 R4, R6, 0x1f, RZ ;  /* 0x0000001f06047819 */ /* 0x000fd000000006ff */
[----:B------:R1:W2:Y:S01]  /*1e30*/  SYNCS.PHASECHK.TRANS64.TRYWAIT P1, [UR7], R4 ;  /* 0x00000004ff0075a7 */ /* 0x0002a20008020147 */
[----:B------:R-:W-:Y:S05]  /*1e40*/  @!P0 BRA `(.L_x_27) ;  /* 0x0000000000048947 */ /* 0x000fea0003800000 */
[----:B------:R-:W-:Y:S01]  /*1e50*/  BPT.TRAP 0x1 ;  /* 0x000000040000795c */ /* 0x000fe20000300000 */
.L_x_27:
[----:B--2---:R-:W-:Y:S05]  /*1e60*/  @P1 BRA `(.L_x_28) ;  /* 0x0000000000081947 */ /* 0x004fea0003800000 */
[----:B------:R-:W2:Y:S02]  /*1e70*/  SYNCS.PHASECHK.TRANS64.TRYWAIT P1, [UR7], R4 ;  /* 0x00000004ff0075a7 */ /* 0x000ea40008020147 */
[----:B--2---:R-:W-:Y:S05]  /*1e80*/  @!P1 BRA `(.L_x_29) ;  /* 0x0000009c00249947 */ /* 0x004fea0003800000 */
.L_x_28:
[----:B------:R-:W-:Y:S01]  /*1e90*/  ULEA UR7, UR6, UR4, 0xa ;  /* 0x0000000406077291 */ /* 0x000fe2000f8e503f */
[----:B------:R-:W-:Y:S01]  /*1ea0*/  WARPGROUP.ARRIVE ;  /* 0x00000000000079c5 */ /* 0x000fe20000000000 */
[----:B------:R-:W-:Y:S01]  /*1eb0*/  ULEA UR12, UR6, UR5, 0xc ;  /* 0x00000005060c7291 */ /* 0x000fe2000f8e603f */
[----:B------:R-:W-:Y:S01]  /*1ec0*/  UMOV UR9, 0x40000040 ;  /* 0x4000004000097882 */ /* 0x000fe20000000000 */
[----:B------:R-:W-:-:S03]  /*1ed0*/  UMOV UR11, 0x40000040 ;  /* 0x40000040000b7882 */ /* 0x000fc60000000000 */
[----:B------:R-:W-:Y:S02]  /*1ee0*/  UMOV UR8, UR7 ;  /* 0x0000000700087c82 */ /* 0x000fe40008000000 */
[----:B------:R-:W-:Y:S02]  /*1ef0*/  UMOV UR10, UR12 ;  /* 0x0000000c000a7c82 */ /* 0x000fe40008000000 */
[----:B------:R-:W-:Y:S01]  /*1f00*/  HGMMA.64x256x16.F32 R24, gdesc[UR8], R24, gsb0 ;  /* 0x03e00000081879f0 */ /* 0x000fe20008000818 */
        /* <DEDUP_REMOVED lines=58> */
[----:B------:R-:W-:Y:S01]  /*22b0*/  BPT.TRAP 0x1 ;  /* 0x000000040000795c */ /* 0x000fe20000300000 */
.L_x_30:
[----:B------:R-:W-:-:S13]  /*22c0*/  ISETP.NE.AND P1, PT, R153, RZ, PT ;  /* 0x000000ff9900720c */ /* 0x000fda0003f25270 */
[----:B-12---:R-:W-:-:S05]  /*22d0*/  @P1 LEA R4, R3, UR41, 0x3 ;  /* 0x0000002903041c11 */ /* 0x006fca000f8e18ff */
[----:B------:R-:W-:-:S05]  /*22e0*/  @P1 VIADD R5, R4, 0x18 ;  /* 0x0000001804051836 */ /* 0x000fca0000000000 */
[----:B------:R-:W-:-:S04]  /*22f0*/  @P1 PRMT R5, R152, 0x654, R5 ;  /* 0x0000065498051816 */ /* 0x000fc80000000005 */
[----:B------:R1:W-:Y:S01]  /*2300*/  @P1 SYNCS.ARRIVE.TRANS64.RED.A1T0 RZ, [R5+URZ], RZ ;  /* 0x000000ff05ff19a7 */ /* 0x0003e2000810043f */
[----:B------:R-:W-:-:S13]  /*2310*/  ISETP.GT.U32.AND P1, PT, R16, 0x1, PT ;  /* 0x000000011000780c */ /* 0x000fda0003f24070 */
[----:B-1----:R-:W-:Y:S05]  /*2320*/  @P1 BRA `(.L_x_31) ;  /* 0x0000000000041947 */ /* 0x002fea0003800000 */
[----:B------:R-:W-:Y:S01]  /*2330*/  BPT.TRAP 0x1 ;  /* 0x000000040000795c */ /* 0x000fe20000300000 */
.L_x_31:
[----:B------:R-:W-:Y:S01]  /*2340*/  UIADD3 UR6, UR6, 0x1, URZ ;  /* 0x0000000106067890 */ /* 0x000fe2000fffe03f */
[C---:B------:R-:W-:Y:S01]  /*2350*/  ISETP.GT.AND P2, PT, R0.reuse, 0x1, PT ;  /* 0x000000010000780c */ /* 0x040fe20003f44270 */
[----:B------:R-:W-:Y:S02]  /*2360*/  VIADD R3, R3, 0x1 ;  /* 0x0000000103037836 */ /* 0x000fe40000000000 */
[----:B------:R-:W-:Y:S01]  /*2370*/  UISETP.NE.AND UP0, UPT, UR6, 0x3, UPT ;  /* 0x000000030600788c */ /* 0x000fe2000bf05270 */
[----:B------:R-:W-:Y:S02]  /*2380*/  VIADD R0, R0, 0xffffffff ;  /* 0xffffffff00007836 */ /* 0x000fe40000000000 */
[C---:B------:R-:W-:Y:S01]  /*2390*/  ISETP.NE.AND P1, PT, R3.reuse, 0x3, PT ;  /* 0x000000030300780c */ /* 0x040fe20003f25270 */
[----:B------:R-:W-:Y:S02]  /*23a0*/  USEL UR7, URZ, 0x1, UP0 ;  /* 0x000000013f077887 */ /* 0x000fe40008000000 */
[----:B------:R-:W-:Y:S01]  /*23b0*/  USEL UR6, UR6, URZ, UP0 ;  /* 0x0000003f06067287 */ /* 0x000fe20008000000 */
[----:B------:R-:W-:-:S03]  /*23c0*/  SEL R3, R3, RZ, P1 ;  /* 0x000000ff03037207 */ /* 0x000fc60000800000 */
[----:B------:R-:W-:Y:S01]  /*23d0*/  LOP3.LUT R6, R6, UR7, RZ, 0x3c, !PT ;  /* 0x0000000706067c12 */ /* 0x000fe2000f8e3cff */
[----:B------:R-:W-:Y:S07]  /*23e0*/  @P2 BRA `(.L_x_32) ;  /* 0xfffffff800802947 */ /* 0x000fee000383ffff */
.L_x_25:
[----:B-12---:R-:W1:Y:S01]  /*23f0*/  LDC R0, c[0x0][0x28c] ;  /* 0x0000a300ff007b82 */ /* 0x006e620000000800 */
[----:B------:R2:W-:Y:S01]  /*2400*/  SYNCS.ARRIVE.TRANS64.A1T0 RZ, [R160+UR45], RZ ;  /* 0x000000ffa0ff79a7 */ /* 0x0005e2000810002d */
[----:B-1----:R-:W-:-:S13]  /*2410*/  ISETP.GE.AND P1, PT, R0, 0x1, PT ;  /* 0x000000010000780c */ /* 0x002fda0003f26270 */
[----:B--2---:R-:W-:Y:S05]  /*2420*/  @!P1 BRA `(.L_x_33) ;  /* 0x0000000000449947 */ /* 0x004fea0003800000 */
[----:B------:R-:W-:Y:S05]  /*2430*/  @!P0 BRA `(.L_x_34) ;  /* 0x0000000000048947 */ /* 0x000fea0003800000 */
[----:B------:R-:W-:Y:S01]  /*2440*/  BPT.TRAP 0x1 ;  /* 0x000000040000795c */ /* 0x000fe20000300000 */
.L_x_34:
[----:B------:R-:W-:-:S13]  /*2450*/  ISETP.NE.AND P0, PT, R153, RZ, PT ;  /* 0x000000ff9900720c */ /* 0x000fda0003f05270 */
[----:B------:R-:W-:-:S05]  /*2460*/  VOTEU.ANY UP0, P0 ;  /* 0x00000000003f7886 */ /* 0x000fca0000000100 */
[----:B------:R-:W-:-:S06]  /*2470*/  @UP0 UIADD3 UR4, UR43, UR38, URZ ;  /* 0x000000262b040290 */ /* 0x000fcc000fffe03f */
[----:B------:R-:W-:Y:S02]  /*2480*/  IMAD.U32 R4, RZ, RZ, UR4 ;  /* 0x00000004ff047e24 */ /* 0x000fe4000f8e00ff */
[----:B------:R-:W-:Y:S02]  /*2490*/  IMAD.U32 R3, RZ, RZ, UR4 ;  /* 0x00000004ff037e24 */ /* 0x000fe4000f8e00ff */
[----:B------:R-:W-:-:S05]  /*24a0*/  @P0 IMAD.WIDE.U32 R4, R4, -0x55555555, RZ ;  /* 0xaaaaaaab04040825 */ /* 0x000fca00078e00ff */
[----:B------:R-:W-:-:S05]  /*24b0*/  @P0 SHF.R.U32.HI R0, RZ, 0x1, R5 ;  /* 0x00000001ff000819 */ /* 0x000fca0000011605 */
[----:B------:R-:W-:-:S05]  /*24c0*/  @P0 IMAD R0, R0, -0x3, R3 ;  /* 0xfffffffd00000824 */ /* 0x000fca00078e0203 */
[----:B------:R-:W-:-:S05]  /*24d0*/  @P0 LEA R0, R0, UR41, 0x3 ;  /* 0x0000002900000c11 */ /* 0x000fca000f8e18ff */
[----:B------:R-:W-:-:S05]  /*24e0*/  @P0 VIADD R3, R0, 0x18 ;  /* 0x0000001800030836 */ /* 0x000fca0000000000 */
[----:B------:R-:W-:-:S04]  /*24f0*/  @P0 PRMT R3, R152, 0x654, R3 ;  /* 0x0000065498030816 */ /* 0x000fc80000000003 */
[----:B------:R1:W-:Y:S01]  /*2500*/  @P0 SYNCS.ARRIVE.TRANS64.RED.A1T0 RZ, [R3+URZ], RZ ;  /* 0x000000ff03ff09a7 */ /* 0x0003e2000810043f */
[----:B------:R-:W-:-:S13]  /*2510*/  ISETP.GT.U32.AND P0, PT, R16, 0x1, PT ;  /* 0x000000011000780c */ /* 0x000fda0003f04070 */
[----:B-1----:R-:W-:Y:S05]  /*2520*/  @P0 BRA `(.L_x_33) ;  /* 0x0000000000040947 */ /* 0x002fea0003800000 */
[----:B------:R-:W-:Y:S01]  /*2530*/  BPT.TRAP 0x1 ;  /* 0x000000040000795c */ /* 0x000fe20000300000 */
.L_x_33:
[----:B------:R-:W-:Y:S01]  /*2540*/  SHF.L.U32 R0, R175, 0x1f, RZ ;  /* 0x0000001faf007819 */ /* 0x000fe200000006ff */
[----:B------:R-:W-:Y:S01]  /*2550*/  UIADD3 UR38, UR44, UR38, URZ ;  /* 0x000000262c267290 */ /* 0x000fe2000fffe03f */
[----:B------:R-:W1:Y:S01]  /*2560*/  LDC R15, c[0x0][0x288] ;  /* 0x0000a200ff0f7b82 */ /* 0x000e620000000800 */
[----:B------:R-:W-:Y:S01]  /*2570*/  UISETP.GE.U32.AND UP1, UPT, UR44, 0x3, UPT ;  /* 0x000000032c00788c */ /* 0x000fe2000bf26070 */
[----:B------:R-:W-:Y:S01]  /*2580*/  IMAD.SHL.U32 R8, R158, 0x2, RZ ;  /* 0x000000029e087824 */ /* 0x000fe200078e00ff */
[----:B------:R-:W-:Y:S02]  /*2590*/  UISETP.GT.U32.AND UP0, UPT, UR38, 0x2, UPT ;  /* 0x000000022600788c */ /* 0x000fe4000bf04070 */
[----:B------:R-:W-:Y:S02]  /*25a0*/  UIMAD.WIDE.U32 UR4, UR38, -0x55555555, URZ ;  /* 0xaaaaaaab260478a5 */ /* 0x000fe4000f8e003f */
[----:B------:R-:W-:Y:S01]  /*25b0*/  UISETP.LT.U32.AND UP0, UPT, UR44, 0x3, UP0 ;  /* 0x000000032c00788c */ /* 0x000fe20008701070 */
[----:B------:R-:W2:Y:S01]  /*25c0*/  SYNCS.PHASECHK.TRANS64.TRYWAIT P0, [R159+UR42+0x10], R0 ;  /* 0x000010009f0075a7 */ /* 0x000ea2000800016a */
[----:B------:R-:W-:Y:S01]  /*25d0*/  USHF.R.U32.HI UR4, URZ, 0x1, UR5 ;  /* 0x000000013f047899 */ /* 0x000fe20008011605 */
[----:B------:R-:W-:Y:S01]  /*25e0*/  SHF.R.S32.HI R9, RZ, 0x1f, R8 ;  /* 0x0000001fff097819 */ /* 0x000fe20000011408 */
[----:B------:R-:W-:-:S02]  /*25f0*/  USEL UR6, URZ, 0x1, !UP0 ;  /* 0x000000013f067887 */ /* 0x000fc4000c000000 */
[----:B------:R-:W-:Y:S02]  /*2600*/  UIMAD UR38, UR4, -0x3, UR38 ;  /* 0xfffffffd042678a4 */ /* 0x000fe4000f8e0226 */
[----:B------:R-:W-:-:S04]  /*2610*/  ULOP3.LUT UR39, UR39, UR6, URZ, 0x3c, !UPT ;  /* 0x0000000627277292 */ /* 0x000fc8000f8e3c3f */
[----:B------:R-:W-:Y:S01]  /*2620*/  @UP1 ULOP3.LUT UR39, UR39, 0x1, UR4, 0x78, !UPT ;  /* 0x0000000127271892 */ /* 0x000fe2000f8e7804 */
[----:B-12---:R-:W-:Y:S11]  /*2630*/  @!P0 BRA `(.L_x_35) ;  /* 0x0000009400508947 */ /* 0x006ff60003800000 */
.L_x_316:
[----:B------:R-:W-:Y:S01]  /*2640*/  IMAD.SHL.U32 R14, R19, 0x40, RZ ;  /* 0x00000040130e7824 */ /* 0x000fe200078e00ff */
[----:B------:R-:W-:Y:S01]  /*2650*/  ULDC UR6, c[0x0][0x284] ;  /* 0x0000a10000067ab9 */ /* 0x000fe20000000800 */
[----:B0-----:R-:W-:Y:S01]  /*2660*/  IMAD.SHL.U32 R12, R22, 0x100, RZ ;  /* 0x00000100160c7824 */ /* 0x001fe200078e00ff */
[----:B------:R-:W-:Y:S01]  /*2670*/  SHF.R.S32.HI R165, RZ, 0x1f, R2 ;  /* 0x0000001fffa57819 */ /* 0x000fe20000011402 */
[----:B------:R-:W-:Y:S01]  /*2680*/  ULDC.64 UR4, c[0x0][0x5d0] ;  /* 0x0001740000047ab9 */ /* 0x000fe20000000a00 */
[----:B------:R-:W-:Y:S01]  /*2690*/  ISETP.GE.AND P0, PT, R14, UR6, PT ;  /* 0x000000060e007c0c */ /* 0x000fe2000bf06270 */
[----:B------:R-:W-:Y:S01]  /*26a0*/  IMAD.WIDE.U32 R4, R2, UR4, R8 ;  /* 0x0000000402047c25 */ /* 0x000fe2000f8e0008 */
[----:B------:R-:W-:Y:S02]  /*26b0*/  SHF.R.S32.HI R13, RZ, 0x1f, R12 ;  /* 0x0000001fff0d7819 */ /* 0x000fe4000001140c */
[C---:B------:R-:W-:Y:S01]  /*26c0*/  ISETP.GE.OR P0, PT, R12.reuse, R15, P0 ;  /* 0x0000000f0c00720c */ /* 0x040fe20000706670 */
[----:B------:R-:W-:Y:S01]  /*26d0*/  IMAD R3, R165, UR4, RZ ;  /* 0x00000004a5037c24 */ /* 0x000fe2000f8e02ff */
[----:B------:R-:W-:-:S03]  /*26e0*/  IADD3 R6, P1, R12, R4, RZ ;  /* 0x000000040c067210 */ /* 0x000fc60007f3e0ff */
[----:B------:R-:W-:-:S05]  /*26f0*/  IMAD R3, R2, UR5, R3 ;  /* 0x0000000502037c24 */ /* 0x000fca000f8e0203 */
[----:B------:R-:W-:-:S03]  /*2700*/  IADD3.X R7, R13, R5, R3, P1, !PT ;  /* 0x000000050d077210 */ /* 0x000fc60000ffe403 */
[----:B------:R-:W-:Y:S05]  /*2710*/  @P0 BRA `(.L_x_36) ;  /* 0x0000007c00040947 */ /* 0x000fea0003800000 */
[----:B------:R-:W0:Y:S01]  /*2720*/  LDC.64 R10, c[0x0][0x5c8] ;  /* 0x00017200ff0a7b82 */ /* 0x000e220000000a00 */
[----:B-----5:R-:W-:Y:S01]  /*2730*/  FSETP.NEU.AND P0, PT, R155, RZ, PT ;  /* 0x000000ff9b00720b */ /* 0x020fe20003f0d000 */
[----:B------:R-:W-:Y:S01]  /*2740*/  IMAD R3, R158, -0x2, R15 ;  /* 0xfffffffe9e037824 */ /* 0x000fe200078e020f */
[----:B------:R-:W-:Y:S01]  /*2750*/  BSSY B0, `(.L_x_36) ;  /* 0x00007bd000007945 */ /* 0x000fe20003800000 */
[----:B------:R-:W-:-:S04]  /*2760*/  IMAD.WIDE R166, R19, 0x40, R156 ;  /* 0x0000004013a67825 */ /* 0x000fc800078e029c */
[----:B-1----:R-:W-:Y:S02]  /*2770*/  IMAD.IADD R0, R3, 0x1, -R12 ;  /* 0x0000000103007824 */ /* 0x002fe400078e0a0c */
[----:B------:R-:W-:-:S03]  /*2780*/  IMAD.IADD R3, R163, 0x1, -R14 ;  /* 0x00000001a3037824 */ /* 0x000fc600078e0a0e */
[----:B------:R-:W-:-:S04]  /*2790*/  ISETP.GT.AND P2, PT, R0, RZ, PT ;  /* 0x000000ff0000720c */ /* 0x000fc80003f44270 */
[----:B------:R-:W-:Y:S01]  /*27a0*/  ISETP.GT.AND P1, PT, R3, RZ, P2 ;  /* 0x000000ff0300720c */ /* 0x000fe20001724270 */
[-C--:B0-----:R-:W-:Y:S02]  /*27b0*/  IMAD R4, R167, R10.reuse, RZ ;  /* 0x0000000aa7047224 */ /* 0x081fe400078e02ff */
[----:B------:R-:W-:-:S04]  /*27c0*/  IMAD.WIDE.U32 R6, R166, R10, R6 ;  /* 0x0000000aa6067225 */ /* 0x000fc800078e0006 */
[----:B------:R-:W-:-:S04]  /*27d0*/  IMAD R5, R166, R11, R4 ;  /* 0x0000000ba6057224 */ /* 0x000fc800078e0204 */
[----:B------:R-:W-:Y:S01]  /*27e0*/  IMAD.IADD R179, R7, 0x1, R5 ;  /* 0x0000000107b37824 */ /* 0x000fe200078e0205 */
[----:B------:R-:W-:Y:S06]  /*27f0*/  @!P0 BRA `(.L_x_37) ;  /* 0x0000005400988947 */ /* 0x000fec0003800000 */
[----:B------:R-:W0:Y:S01]  /*2800*/  LDC.64 R20, c[0x0][0x5b8] ;  /* 0x00016e00ff147b82 */ /* 0x000e220000000a00 */
[----:B------:R-:W-:-:S07]  /*2810*/  ULDC.64 UR4, c[0x0][0x5c0] ;  /* 0x0001700000047ab9 */ /* 0x000fce0000000a00 */
[----:B------:R-:W1:Y:S08]  /*2820*/  LDC.64 R168, c[0x0][0x5b0] ;  /* 0x00016c00ffa87b82 */ /* 0x000e700000000a00 */
[----:B------:R-:W2:Y:S01]  /*2830*/  LDC.64 R14, c[0x0][0x5a8] ;  /* 0x00016a00ff0e7b82 */ /* 0x000ea20000000a00 */
[-C--:B0-----:R-:W-:Y:S02]  /*2840*/  IMAD R7, R165, R20.reuse, RZ ;  /* 0x00000014a5077224 */ /* 0x081fe400078e02ff */
[----:B------:R-:W-:-:S04]  /*2850*/  IMAD.WIDE.U32 R4, R2, R20, R8 ;  /* 0x0000001402047225 */ /* 0x000fc800078e0008 */
[----:B------:R-:W-:Y:S01]  /*2860*/  IMAD R177, R2, R21, R7 ;  /* 0x0000001502b17224 */ /* 0x000fe200078e0207 */
[----:B------:R-:W-:Y:S01]  /*2870*/  IADD3 R164, P0, R12, R4, RZ ;  /* 0x000000040ca47210 */ /* 0x000fe20007f1e0ff */
[----:B-1----:R-:W-:-:S03]  /*2880*/  IMAD R4, R167, R168, RZ ;  /* 0x000000a8a7047224 */ /* 0x002fc600078e02ff */
[----:B------:R-:W-:Y:S01]  /*2890*/  IADD3.X R165, R13, R5, R177, P0, !PT ;  /* 0x000000050da57210 */ /* 0x000fe200007fe4b1 */
[C---:B------:R-:W-:Y:S02]  /*28a0*/  IMAD R21, R166.reuse, R169, R4 ;  /* 0x000000a9a6157224 */ /* 0x040fe400078e0204 */
[----:B------:R-:W-:-:S04]  /*28b0*/  IMAD.WIDE.U32 R4, R166, R168, R164 ;  /* 0x000000a8a6047225 */ /* 0x000fc800078e00a4 */
[----:B------:R-:W-:Y:S01]  /*28c0*/  IMAD.IADD R5, R5, 0x1, R21 ;  /* 0x0000000105057824 */ /* 0x000fe200078e0215 */
[----:B--2---:R-:W-:-:S04]  /*28d0*/  LEA R170, P0, R4, R14, 0x1 ;  /* 0x0000000e04aa7211 */ /* 0x004fc800078008ff */
[----:B------:R-:W-:-:S05]  /*28e0*/  LEA.HI.X R171, R4, R15, R5, 0x1, P0 ;  /* 0x0000000f04ab7211 */ /* 0x000fca00000f0c05 */
[----:B------:R0:W2:Y:S01]  /*28f0*/  @P1 LDG.E.LTC128B.U16 R19, desc[UR36][R170.64] ;  /* 0x00000024aa131981 */ /* 0x0000a2000c1e1520 */
[----:B------:R-:W-:Y:S01]  /*2900*/  IMAD.WIDE.U32 R4, R166, R168, R12 ;  /* 0x000000a8a6047225 */ /* 0x000fe200078e000c */
[----:B------:R-:W-:Y:S02]  /*2910*/  BSSY B1, `(.L_x_38) ;  /* 0x0000014000017945 */ /* 0x000fe40003800000 */
[----:B------:R-:W-:-:S04]  /*2920*/  IADD3 R172, P0, R8, R4, RZ ;  /* 0x0000000408ac7210 */ /* 0x000fc80007f1e0ff */
[----:B------:R-:W-:Y:S01]  /*2930*/  IADD3.X R173, R9, R21, R5, P0, !PT ;  /* 0x0000001509ad7210 */ /* 0x000fe200007fe405 */
[C---:B0-----:R-:W-:Y:S01]  /*2940*/  IMAD.SHL.U32 R170, R168.reuse, 0x8, RZ ;  /* 0x00000008a8aa7824 */ /* 0x041fe200078e00ff */
[----:B------:R-:W-:Y:S01]  /*2950*/  SHF.L.U64.HI R171, R168, 0x3, R169 ;  /* 0x00000003a8ab7819 */ /* 0x000fe200000102a9 */
[----:B------:R-:W-:-:S04]  /*2960*/  IMAD.WIDE.U32 R172, R2, R20, R172 ;  /* 0x0000001402ac7225 */ /* 0x000fc800078e00ac */
[----:B------:R-:W-:Y:S02]  /*2970*/  IMAD.IADD R7, R177, 0x1, R173 ;  /* 0x00000001b1077824 */ /* 0x000fe400078e02ad */
[----:B--2---:R-:W-:-:S05]  /*2980*/  HADD2.F32 R4, -RZ, R19.H0_H0 ;  /* 0x20000013ff047230 */ /* 0x004fca0000004100 */
[----:B------:R-:W-:Y:S01]  /*2990*/  FMUL R5, R4, R155 ;  /* 0x0000009b04057220 */ /* 0x000fe20000400000 */
[----:B------:R-:W-:-:S03]  /*29a0*/  LEA R4, P0, R6, UR4, 0x1 ;  /* 0x0000000406047c11 */ /* 0x000fc6000f8008ff */
[----:B------:R-:W-:Y:S01]  /*29b0*/  FFMA R24, R24, R154, R5 ;  /* 0x0000009a18187223 */ /* 0x000fe20000000005 */
[----:B------:R-:W-:Y:S02]  /*29c0*/  LEA.HI.X R5, R6, UR5, R179, 0x1, P0 ;  /* 0x0000000506057c11 */ /* 0x000fe400080f0cb3 */
[----:B------:R-:W-:Y:S02]  /*29d0*/  ISETP.GT.AND P0, PT, R0, 0x1, PT ;  /* 0x000000010000780c */ /* 0x000fe40003f04270 */
[----:B------:R-:W-:Y:S02]  /*29e0*/  F2FP.F16.F32.PACK_AB R24, RZ, R24 ;  /* 0x00000018ff18723e */ /* 0x000fe400000000ff */
[----:B------:R-:W-:Y:S02]  /*29f0*/  ISETP.GT.AND P3, PT, R3, RZ, P0 ;  /* 0x000000ff0300720c */ /* 0x000fe40000764270 */
[C---:B------:R-:W-:Y:S01]  /*2a00*/  LEA R6, P4, R172.reuse, R14, 0x1 ;  /* 0x0000000eac067211 */ /* 0x040fe200078808ff */
[----:B------:R0:W-:Y:S03]  /*2a10*/  @P1 STG.E.U16 desc[UR36][R4.64], R24 ;  /* 0x0000001804001986 */ /* 0x0001e6000c101524 */
[----:B------:R-:W-:-:S07]  /*2a20*/  LEA.HI.X R7, R172, R15, R7, 0x1, P4 ;  /* 0x0000000fac077211 */ /* 0x000fce00020f0c07 */
[----:B------:R-:W-:Y:S05]  /*2a30*/  @!P3 BRA `(.L_x_39) ;  /* 0x000000000004b947 */ /* 0x000fea0003800000 */
[----:B------:R1:W5:Y:S02]  /*2a40*/  LDG.E.LTC128B.U16 R19, desc[UR36][R6.64+0x2] ;  /* 0x0000022406137981 */ /* 0x000364000c1e1520 */
.L_x_39:
[----:B------:R-:W-:Y:S05]  /*2a50*/  BSYNC B1 ;  /* 0x0000000000017941 */ /* 0x000fea0003800000 */
.L_x_38:
[----:B-----5:R-:W-:Y:S01]  /*2a60*/  HADD2.F32 R22, -RZ, R19.H0_H0 ;  /* 0x20000013ff167230 */ /* 0x020fe20000004100 */
[----:B------:R-:W-:Y:S01]  /*2a70*/  ISETP.GT.AND P2, PT, R3, 0x8, P2 ;  /* 0x000000080300780c */ /* 0x000fe20001744270 */
[----:B------:R-:W-:-:S04]  /*2a80*/  IMAD.WIDE.U32 R170, R166, R168, R170 ;  /* 0x000000a8a6aa7225 */ /* 0x000fc800078e00aa */
[----:B------:R-:W-:Y:S01]  /*2a90*/  FMUL R22, R22, R155 ;  /* 0x0000009b16167220 */ /* 0x000fe20000400000 */
[----:B------:R-:W-:Y:S01]  /*2aa0*/  IMAD.IADD R167, R21, 0x1, R171 ;  /* 0x0000000115a77824 */ /* 0x000fe200078e02ab */
[----:B------:R-:W-:Y:S02]  /*2ab0*/  IADD3 R21, P1, R164, R170, RZ ;  /* 0x000000aaa4157210 */ /* 0x000fe40007f3e0ff */
[----:B------:R-:W-:-:S03]  /*2ac0*/  FFMA R22, R25, R154, R22 ;  /* 0x0000009a19167223 */ /* 0x000fc60000000016 */
[----:B------:R-:W-:Y:S01]  /*2ad0*/  IMAD.X R164, R167, 0x1, R165, P1 ;  /* 0x00000001a7a47824 */ /* 0x000fe200008e06a5 */
[C---:B0-----:R-:W-:Y:S02]  /*2ae0*/  LEA R24, P1, R21.reuse, R14, 0x1 ;  /* 0x0000000e15187211 */ /* 0x041fe400078208ff */
[----:B------:R-:W-:Y:S02]  /*2af0*/  F2FP.F16.F32.PACK_AB R22, RZ, R22 ;  /* 0x00000016ff16723e */ /* 0x000fe400000000ff */
[----:B------:R-:W-:-:S03]  /*2b00*/  LEA.HI.X R25, R21, R15, R164, 0x1, P1 ;  /* 0x0000000f15197211 */ /* 0x000fc600008f0ca4 */
[----:B------:R0:W-:Y:S04]  /*2b10*/  @P3 STG.E.U16 desc[UR36][R4.64+0x2], R22 ;  /* 0x0000021604003986 */ /* 0x0001e8000c101524 */
[----:B------:R-:W2:Y:S01]  /*2b20*/  @P2 LDG.E.LTC128B.U16 R19, desc[UR36][R24.64] ;  /* 0x0000002418132981 */ /* 0x000ea2000c1e1520 */
[----:B------:R-:W-:Y:S01]  /*2b30*/  IADD3 R8, P1, P3, R8, R170, R12 ;  /* 0x000000aa08087210 */ /* 0x000fe20007b3e00c */
[----:B------:R-:W-:Y:S01]  /*2b40*/  BSSY B1, `(.L_x_40) ;  /* 0x0000011000017945 */ /* 0x000fe20003800000 */
[C---:B------:R-:W-:Y:S02]  /*2b50*/  SHF.L.U64.HI R11, R10.reuse, 0x4, R11 ;  /* 0x000000040a0b7819 */ /* 0x040fe4000001020b */
[----:B------:R-:W-:Y:S02]  /*2b60*/  IADD3.X R9, R9, R167, R13, P1, P3 ;  /* 0x000000a709097210 */ /* 0x000fe40000fe640d */
[----:B------:R-:W-:-:S02]  /*2b70*/  LEA R10, P1, R10, R4, 0x4 ;  /* 0x000000040a0a7211 */ /* 0x000fc400078220ff */
[----:B------:R-:W-:Y:S01]  /*2b80*/  ISETP.GT.AND P0, PT, R3, 0x8, P0 ;  /* 0x000000080300780c */ /* 0x000fe20000704270 */
[----:B------:R-:W-:-:S04]  /*2b90*/  IMAD.WIDE.U32 R20, R2, R20, R8 ;  /* 0x0000001402147225 */ /* 0x000fc800078e0008 */
[----:B------:R-:W-:Y:S01]  /*2ba0*/  IMAD.X R11, R11, 0x1, R5, P1 ;  /* 0x000000010b0b7824 */ /* 0x000fe200008e0605 */
[----:B------:R-:W-:Y:S01]  /*2bb0*/  LEA R8, P3, R20, R14, 0x1 ;  /* 0x0000000e14087211 */ /* 0x000fe200078608ff */
[----:B------:R-:W-:-:S05]  /*2bc0*/  IMAD.IADD R2, R177, 0x1, R21 ;  /* 0x00000001b1027824 */ /* 0x000fca00078e0215 */
[----:B------:R-:W-:Y:S01]  /*2bd0*/  LEA.HI.X R9, R20, R15, R2, 0x1, P3 ;  /* 0x0000000f14097211 */ /* 0x000fe200018f0c02 */
[----:B--2---:R-:W-:-:S05]  /*2be0*/  HADD2.F32 R12, -RZ, R19.H0_H0 ;  /* 0x20000013ff0c7230 */ /* 0x004fca0000004100 */
[----:B------:R-:W-:-:S04]  /*2bf0*/  FMUL R13, R12, R155 ;  /* 0x0000009b0c0d7220 */ /* 0x000fc80000400000 */
[----:B------:R-:W-:-:S05]  /*2c00*/  FFMA R13, R26, R154, R13 ;  /* 0x0000009a1a0d7223 */ /* 0x000fca000000000d */
[----:B------:R-:W-:-:S05]  /*2c10*/  F2FP.F16.F32.PACK_AB R13, RZ, R13 ;  /* 0x0000000dff0d723e */ /* 0x000fca00000000ff */
[----:B------:R0:W-:Y:S01]  /*2c20*/  @P2 STG.E.U16 desc[UR36][R10.64], R13 ;  /* 0x0000000d0a002986 */ /* 0x0001e2000c101524 */
[----:B------:R-:W-:Y:S05]  /*2c30*/  @!P0 BRA `(.L_x_41) ;  /* 0x0000000000048947 */ /* 0x000fea0003800000 */
[----:B------:R2:W5:Y:S02]  /*2c40*/  LDG.E.LTC128B.U16 R19, desc[UR36][R8.64+0x2] ;  /* 0x0000022408137981 */ /* 0x000564000c1e1520 */
.L_x_41:
[----:B------:R-:W-:Y:S05]  /*2c50*/  BSYNC B1 ;  /* 0x0000000000017941 */ /* 0x000fea0003800000 */
.L_x_40:
[----:B-----5:R-:W-:Y:S01]  /*2c60*/  HADD2.F32 R2, -RZ, R19.H0_H0 ;  /* 0x20000013ff027230 */ /* 0x020fe20000004100 */
[----:B------:R-:W-:Y:S01]  /*2c70*/  ISETP.GT.AND P1, PT, R0, 0x8, PT ;  /* 0x000000080000780c */ /* 0x000fe20003f24270 */
[----:B------:R-:W-:Y:S03]  /*2c80*/  BSSY B1, `(.L_x_42) ;  /* 0x0000008000017945 */ /* 0x000fe60003800000 */
[----:B------:R-:W-:Y:S01]  /*2c90*/  FMUL R2, R2, R155 ;  /* 0x0000009b02027220 */ /* 0x000fe20000400000 */
[----:B------:R-:W-:-:S03]  /*2ca0*/  ISETP.GT.AND P2, PT, R3, RZ, P1 ;  /* 0x000000ff0300720c */ /* 0x000fc60000f44270 */
[----:B------:R-:W-:-:S05]  /*2cb0*/  FFMA R2, R27, R154, R2 ;  /* 0x0000009a1b027223 */ /* 0x000fca0000000002 */
[----:B------:R-:W-:-:S05]  /*2cc0*/  F2FP.F16.F32.PACK_AB R2, RZ, R2 ;  /* 0x00000002ff02723e */ /* 0x000fca00000000ff */
[----:B------:R3:W-:Y:S01]  /*2cd0*/  @P0 STG.E.U16 desc[UR36][R10.64+0x2], R2 ;  /* 0x000002020a000986 */ /* 0x0007e2000c101524 */
[----:B------:R-:W-:Y:S05]  /*2ce0*/  @!P2 BRA `(.L_x_43) ;  /* 0x000000000004a947 */ /* 0x000fea0003800000 */
[----:B------:R4:W5:Y:S02]  /*2cf0*/  LDG.E.LTC128B.U16 R19, desc[UR36][R6.64+0x10] ;  /* 0x0000102406137981 */ /* 0x000964000c1e1520 */
.L_x_43:
[----:B------:R-:W-:Y:S05]  /*2d00*/  BSYNC B1 ;  /* 0x0000000000017941 */ /* 0x000fea0003800000 */
.L_x_42:
[----:B---3-5:R-:W-:Y:S01]  /*2d10*/  HADD2.F32 R2, -RZ, R19.H0_H0 ;  /* 0x20000013ff027230 */ /* 0x028fe20000004100 */
[----:B------:R-:W-:Y:S01]  /*2d20*/  ISETP.GT.AND P0, PT, R0, 0x9, PT ;  /* 0x000000090000780c */ /* 0x000fe20003f04270 */
[----:B------:R-:W-:Y:S03]  /*2d30*/  BSSY B1, `(.L_x_44) ;  /* 0x0000008000017945 */ /* 0x000fe60003800000 */
[----:B0-----:R-:W-:Y:S01]  /*2d40*/  FMUL R13, R2, R155 ;  /* 0x0000009b020d7220 */ /* 0x001fe20000400000 */
[----:B------:R-:W-:-:S03]  /*2d50*/  ISETP.GT.AND P3, PT, R3, RZ, P0 ;  /* 0x000000ff0300720c */ /* 0x000fc60000764270 */
[----:B------:R-:W-:-:S05]  /*2d60*/  FFMA R13, R28, R154, R13 ;  /* 0x0000009a1c0d7223 */ /* 0x000fca000000000d */
[----:B------:R-:W-:-:S05]  /*2d70*/  F2FP.F16.F32.PACK_AB R13, RZ, R13 ;  /* 0x0000000dff0d723e */ /* 0x000fca00000000ff */
[----:B------:R0:W-:Y:S01]  /*2d80*/  @P2 STG.E.U16 desc[UR36][R4.64+0x10], R13 ;  /* 0x0000100d04002986 */ /* 0x0001e2000c101524 */
[----:B------:R-:W-:Y:S05]  /*2d90*/  @!P3 BRA `(.L_x_45) ;  /* 0x000000000004b947 */ /* 0x000fea0003800000 */
[----:B------:R3:W5:Y:S02]  /*2da0*/  LDG.E.LTC128B.U16 R19, desc[UR36][R6.64+0x12] ;  /* 0x0000122406137981 */ /* 0x000764000c1e1520 */
.L_x_45:
[----:B------:R-:W-:Y:S05]  /*2db0*/  BSYNC B1 ;  /* 0x0000000000017941 */ /* 0x000fea0003800000 */
.L_x_44:
[----:B-----5:R-:W-:Y:S01]  /*2dc0*/  HADD2.F32 R2, -RZ, R19.H0_H0 ;  /* 0x20000013ff027230 */ /* 0x020fe20000004100 */
[----:B------:R-:W-:Y:S01]  /*2dd0*/  ISETP.GT.AND P1, PT, R3, 0x8, P1 ;  /* 0x000000080300780c */ /* 0x000fe20000f24270 */
[----:B------:R-:W-:Y:S03]  /*2de0*/  BSSY B1, `(.L_x_46) ;  /* 0x0000007000017945 */ /* 0x000fe60003800000 */
[----:B------:R-:W-:-:S04]  /*2df0*/  FMUL R2, R2, R155 ;  /* 0x0000009b02027220 */ /* 0x000fc80000400000 */
[----:B------:R-:W-:-:S05]  /*2e00*/  FFMA R2, R29, R154, R2 ;  /* 0x0000009a1d027223 */ /* 0x000fca0000000002 */
[----:B------:R-:W-:-:S05]  /*2e10*/  F2FP.F16.F32.PACK_AB R2, RZ, R2 ;  /* 0x00000002ff02723e */ /* 0x000fca00000000ff */
[----:B------:R0:W-:Y:S01]  /*2e20*/  @P3 STG.E.U16 desc[UR36][R4.64+0x12], R2 ;  /* 0x0000120204003986 */ /* 0x0001e2000c101524 */
[----:B------:R-:W-:Y:S05]  /*2e30*/  @!P1 BRA `(.L_x_47) ;  /* 0x0000000000049947 */ /* 0x000fea0003800000 */
[----:B------:R0:W5:Y:S02]  /*2e40*/  LDG.E.LTC128B.U16 R19, desc[UR36][R8.64+0x10] ;  /* 0x0000102408137981 */ /* 0x000164000c1e1520 */
.L_x_47:
[----:B------:R-:W-:Y:S05]  /*2e50*/  BSYNC B1 ;  /* 0x0000000000017941 */ /* 0x000fea0003800000 */
.L_x_46:
[----:B0----5:R-:W-:Y:S01]  /*2e60*/  HADD2.F32 R2, -RZ, R19.H0_H0 ;  /* 0x20000013ff027230 */ /* 0x021fe20000004100 */
        /* <DEDUP_REMOVED lines=8> */
.L_x_49:
[----:B------:R-:W-:Y:S05]  /*2ef0*/  BSYNC B1 ;  /* 0x0000000000017941 */ /* 0x000fea0003800000 */
.L_x_48:
        /* <DEDUP_REMOVED lines=10> */
.L_x_51:
[----:B------:R-:W-:Y:S05]  /*2fa0*/  BSYNC B1 ;  /* 0x0000000000017941 */ /* 0x000fea0003800000 */
.L_x_50:
[----:B0----5:R-:W-:Y:S01]  /*2fb0*/  HADD2.F32 R2, -RZ, R19.H0_H0 ;  /* 0x20000013ff027230 */ /* 0x021fe20000004100 */
        /* <DEDUP_REMOVED lines=9> */
.L_x_53:
[----:B------:R-:W-:Y:S05]  /*3050*/  BSYNC B1 ;  /* 0x0000000000017941 */ /* 0x000fea0003800000 */
.L_x_52:
        /* <DEDUP_REMOVED lines=9> */
.L_x_55:
[----:B------:R-:W-:Y:S05]  /*30f0*/  BSYNC B1 ;  /* 0x0000000000017941 */ /* 0x000fea0003800000 */
.L_x_54:
        /* <DEDUP_REMOVED lines=9> */
.L_x_57:
[----:B------:R-:W-:Y:S05]  /*3190*/  BSYNC B1 ;  /* 0x0000000000017941 */ /* 0x000fea0003800000 */
.L_x_56:
        /* <DEDUP_REMOVED lines=10> */
.L_x_59:
[----:B------:R-:W-:Y:S05]  /*3240*/  BSYNC B1 ;  /* 0x0000000000017941 */ /* 0x000fea0003800000 */
.L_x_58:
        /* <DEDUP_REMOVED lines=10> */
.L_x_61:
[----:B------:R-:W-:Y:S05]  /*32f0*/  BSYNC B1 ;  /* 0x0000000000017941 */ /* 0x000fea0003800000 */
.L_x_60:
        /* <DEDUP_REMOVED lines=9> */
.L_x_63:
[----:B------:R-:W-:Y:S05]  /*3390*/  BSYNC B1 ;  /* 0x0000000000017941 */ /* 0x000fea0003800000 */
.L_x_62:
        /* <DEDUP_REMOVED lines=9> */
.L_x_65:
[----:B------:R-:W-:Y:S05]  /*3430*/  BSYNC B1 ;  /* 0x0000000000017941 */ /* 0x000fea0003800000 */
.L_x_64:
        /* <DEDUP_REMOVED lines=10> */
.L_x_67:
[----:B------:R-:W-:Y:S05]  /*34e0*/  BSYNC B1 ;  /* 0x0000000000017941 */ /* 0x000fea0003800000 */
.L_x_66:
        /* <DEDUP_REMOVED lines=10> */
.L_x_69:
[----:B------:R-:W-:Y:S05]  /*3590*/  BSYNC B1 ;  /* 0x0000000000017941 */ /* 0x000fea0003800000 */
.L_x_68:
        /* <DEDUP_REMOVED lines=9> */
.L_x_71:
[----:B------:R-:W-:Y:S05]  /*3630*/  BSYNC B1 ;  /* 0x0000000000017941 */ /* 0x000fea0003800000 */
.L_x_70:
        /* <DEDUP_REMOVED lines=9> */
.L_x_73:
[----:B------:R-:W-:Y:S05]  /*36d0*/  BSYNC B1 ;  /* 0x0000000000017941 */ /* 0x000fea0003800000 */
.L_x_72:
        /* <DEDUP_REMOVED lines=10> */
.L_x_75:
[----:B------:R-:W-:Y:S05]  /*3780*/  BSYNC B1 ;  /* 0x0000000000017941 */ /* 0x000fea0003800000 */
.L_x_74:
        /* <DEDUP_REMOVED lines=10> */
.L_x_77:
[----:B------:R-:W-:Y:S05]  /*3830*/  BSYNC B1 ;  /* 0x0000000000017941 */ /* 0x000fea0003800000 */
.L_x_76:
        /* <DEDUP_REMOVED lines=9> */
.L_x_79:
[----:B------:R-:W-:Y:S05]  /*38d0*/  BSYNC B1 ;  /* 0x0000000000017941 */ /* 0x000fea0003800000 */
.L_x_78:
        /* <DEDUP_REMOVED lines=9> */
.L_x_81:
[----:B------:R-:W-:Y:S05]  /*3970*/  BSYNC B1 ;  /* 0x0000000000017941 */ /* 0x000fea0003800000 */
.L_x_80:
        /* <DEDUP_REMOVED lines=10> */
.L_x_83:
[----:B------:R-:W-:Y:S05]  /*3a20*/  BSYNC B1 ;  /* 0x0000000000017941 */ /* 0x000fea0003800000 */
.L_x_82:
        /* <DEDUP_REMOVED lines=10> */
.L_x_85:
[----:B------:R-:W-:Y:S05]  /*3ad0*/  BSYNC B1 ;  /* 0x0000000000017941 */ /* 0x000fea0003800000 */
.L_x_84:
        /* <DEDUP_REMOVED lines=9> */
.L_x_87:
[----:B------:R-:W-:Y:S05]  /*3b70*/  BSYNC B1 ;  /* 0x0000000000017941 */ /* 0x000fea0003800000 */
.L_x_86:
        /* <DEDUP_REMOVED lines=9> */
.L_x_89:
[----:B------:R-:W-:Y:S05]  /*3c10*/  BSYNC B1 ;  /* 0x0000000000017941 */ /* 0x000fea0003800000 */
.L_x_88:
        /* <DEDUP_REMOVED lines=10> */
.L_x_91:
[----:B------:R-:W-:Y:S05]  /*3cc0*/  BSYNC B1 ;  /* 0x0000000000017941 */ /* 0x000fea0003800000 */
.L_x_90:
        /* <DEDUP_REMOVED lines=10> */
.L_x_93:
[----:B------:R-:W-:Y:S05]  /*3d70*/  BSYNC B1 ;  /* 0x0000000000017941 */ /* 0x000fea0003800000 */
.L_x_92:
        /* <DEDUP_REMOVED lines=9> */
.L_x_95:
[----:B------:R-:W-:Y:S05]  /*3e10*/  BSYNC B1 ;  /* 0x0000000000017941 */ /* 0x000fea0003800000 */
.L_x_94:
        /* <DEDUP_REMOVED lines=9> */
.L_x_97:
[----:B------:R-:W-:Y:S05]  /*3eb0*/  BSYNC B1 ;  /* 0x0000000000017941 */ /* 0x000fea0003800000 */
.L_x_96:
        /* <DEDUP_REMOVED lines=10> */
.L_x_99:
[----:B------:R-:W-:Y:S05]  /*3f60*/  BSYNC B1 ;  /* 0x0000000000017941 */ /* 0x000fea0003800000 */
.L_x_98:
        /* <DEDUP_REMOVED lines=10> */
.L_x_101:
[----:B------:R-:W-:Y:S05]  /*4010*/  BSYNC B1 ;  /* 0x0000000000017941 */ /* 0x000fea0003800000 */
.L_x_100:
        /* <DEDUP_REMOVED lines=9> */
.L_x_103:
[----:B------:R-:W-:Y:S05]  /*40b0*/  BSYNC B1 ;  /* 0x0000000000017941 */ /* 0x000fea0003800000 */
.L_x_102:
        /* <DEDUP_REMOVED lines=9> */
.L_x_105:
[----:B------:R-:W-:Y:S05]  /*4150*/  BSYNC B1 ;  /* 0x0000000000017941 */ /* 0x000fea0003800000 */
.L_x_104:
        /* <DEDUP_REMOVED lines=10> */
.L_x_107:
[----:B------:R-:W-:Y:S05]  /*4200*/  BSYNC B1 ;  /* 0x0000000000017941 */ /* 0x000fea0003800000 */
.L_x_106:
        /* <DEDUP_REMOVED lines=10> */
.L_x_109:
[----:B------:R-:W-:Y:S05]  /*42b0*/  BSYNC B1 ;  /* 0x0000000000017941 */ /* 0x000fea0003800000 */
.L_x_108:
        /* <DEDUP_REMOVED lines=9> */
.L_x_111:
[----:B------:R-:W-:Y:S05]  /*4350*/  BSYNC B1 ;  /* 0x0000000000017941 */ /* 0x000fea0003800000 */
.L_x_110:
        /* <DEDUP_REMOVED lines=9> */
.L_x_113:
[----:B------:R-:W-:Y:S05]  /*43f0*/  BSYNC B1 ;  /* 0x0000000000017941 */ /* 0x000fea0003800000 */
.L_x_112:
        /* <DEDUP_REMOVED lines=10> */
.L_x_115:
[----:B------:R-:W-:Y:S05]  /*44a0*/  BSYNC B1 ;  /* 0x0000000000017941 */ /* 0x000fea0003800000 */
.L_x_114:
        /* <DEDUP_REMOVED lines=10> */
.L_x_117:
[----:B------:R-:W-:Y:S05]  /*4550*/  BSYNC B1 ;  /* 0x0000000000017941 */ /* 0x000fea0003800000 */
.L_x_116:
        /* <DEDUP_REMOVED lines=9> */
.L_x_119:
[----:B------:R-:W-:Y:S05]  /*45f0*/  BSYNC B1 ;  /* 0x0000000000017941 */ /* 0x000fea0003800000 */
.L_x_118:
        /* <DEDUP_REMOVED lines=9> */
.L_x_121:
[----:B------:R-:W-:Y:S05]  /*4690*/  BSYNC B1 ;  /* 0x0000000000017941 */ /* 0x000fea0003800000 */
.L_x_120:
        /* <DEDUP_REMOVED lines=10> */
.L_x_123:
[----:B------:R-:W-:Y:S05]  /*4740*/  BSYNC B1 ;  /* 0x0000000000017941 */ /* 0x000fea0003800000 */
.L_x_122:
        /* <DEDUP_REMOVED lines=10> */
.L_x_125:
[----:B------:R-:W-:Y:S05]  /*47f0*/  BSYNC B1 ;  /* 0x0000000000017941 */ /* 0x000fea0003800000 */
.L_x_124:
        /* <DEDUP_REMOVED lines=9> */
.L_x_127:
[----:B------:R-:W-:Y:S05]  /*4890*/  BSYNC B1 ;  /* 0x0000000000017941 */ /* 0x000fea0003800000 */
.L_x_126:
        /* <DEDUP_REMOVED lines=9> */
.L_x_129:
[----:B------:R-:W-:Y:S05]  /*4930*/  BSYNC B1 ;  /* 0x0000000000017941 */ /* 0x000fea0003800000 */
.L_x_128:
        /* <DEDUP_REMOVED lines=10> */
.L_x_131:
[----:B------:R-:W-:Y:S05]  /*49e0*/  BSYNC B1 ;  /* 0x0000000000017941 */ /* 0x000fea0003800000 */
.L_x_130:
        /* <DEDUP_REMOVED lines=10> */
.L_x_133:
[----:B------:R-:W-:Y:S05]  /*4a90*/  BSYNC B1 ;  /* 0x0000000000017941 */ /* 0x000fea0003800000 */
.L_x_132:
        /* <DEDUP_REMOVED lines=9> */
.L_x_135:
[----:B------:R-:W-:Y:S05]  /*4b30*/  BSYNC B1 ;  /* 0x0000000000017941 */ /* 0x000fea0003800000 */
.L_x_134:
        /* <DEDUP_REMOVED lines=9> */
.L_x_137:
[----:B------:R-:W-:Y:S05]  /*4bd0*/  BSYNC B1 ;  /* 0x0000000000017941 */ /* 0x000fea0003800000 */
.L_x_136:
        /* <DEDUP_REMOVED lines=10> */
.L_x_139:
[----:B------:R-:W-:Y:S05]  /*4c80*/  BSYNC B1 ;  /* 0x0000000000017941 */ /* 0x000fea0003800000 */
.L_x_138:
        /* <DEDUP_REMOVED lines=10> */
.L_x_141:
[----:B------:R-:W-:Y:S05]  /*4d30*/  BSYNC B1 ;  /* 0x0000000000017941 */ /* 0x000fea0003800000 */
.L_x_140:
        /* <DEDUP_REMOVED lines=9> */
.L_x_143:
[----:B------:R-:W-:Y:S05]  /*4dd0*/  BSYNC B1 ;  /* 0x0000000000017941 */ /* 0x000fea0003800000 */
.L_x_142:
        /* <DEDUP_REMOVED lines=9> */
.L_x_145:
[----:B------:R-:W-:Y:S05]  /*4e70*/  BSYNC B1 ;  /* 0x0000000000017941 */ /* 0x000fea0003800000 */
.L_x_144:
        /* <DEDUP_REMOVED lines=10> */
.L_x_147:
[----:B------:R-:W-:Y:S05]  /*4f20*/  BSYNC B1 ;  /* 0x0000000000017941 */ /* 0x000fea0003800000 */
.L_x_146:
        /* <DEDUP_REMOVED lines=10> */
.L_x_149:
[----:B------:R-:W-:Y:S05]  /*4fd0*/  BSYNC B1 ;  /* 0x0000000000017941 */ /* 0x000fea0003800000 */
.L_x_148:
        /* <DEDUP_REMOVED lines=9> */
.L_x_151:
[----:B------:R-:W-:Y:S05]  /*5070*/  BSYNC B1 ;  /* 0x0000000000017941 */ /* 0x000fea0003800000 */
.L_x_150:
        /* <DEDUP_REMOVED lines=9> */
.L_x_153:
[----:B------:R-:W-:Y:S05]  /*5110*/  BSYNC B1 ;  /* 0x0000000000017941 */ /* 0x000fea0003800000 */
.L_x_152:
        /* <DEDUP_REMOVED lines=10> */
.L_x_155:
[----:B------:R-:W-:Y:S05]  /*51c0*/  BSYNC B1 ;  /* 0x0000000000017941 */ /* 0x000fea0003800000 */
.L_x_154:
        /* <DEDUP_REMOVED lines=10> */
.L_x_157:
[----:B------:R-:W-:Y:S05]  /*5270*/  BSYNC B1 ;  /* 0x0000000000017941 */ /* 0x000fea0003800000 */
.L_x_156:
        /* <DEDUP_REMOVED lines=9> */
.L_x_159:
[----:B------:R-:W-:Y:S05]  /*5310*/  BSYNC B1 ;  /* 0x0000000000017941 */ /* 0x000fea0003800000 */
.L_x_158:
        /* <DEDUP_REMOVED lines=9> */
.L_x_161:
[----:B------:R-:W-:Y:S05]  /*53b0*/  BSYNC B1 ;  /* 0x0000000000017941 */ /* 0x000fea0003800000 */
.L_x_160:
        /* <DEDUP_REMOVED lines=10> */
.L_x_163:
[----:B------:R-:W-:Y:S05]  /*5460*/  BSYNC B1 ;  /* 0x0000000000017941 */ /* 0x000fea0003800000 */
.L_x_162:
        /* <DEDUP_REMOVED lines=10> */
.L_x_165:
[----:B------:R-:W-:Y:S05]  /*5510*/  BSYNC B1 ;  /* 0x0000000000017941 */ /* 0x000fea0003800000 */
.L_x_164:
        /* <DEDUP_REMOVED lines=9> */
.L_x_167:
[----:B------:R-:W-:Y:S05]  /*55b0*/  BSYNC B1 ;  /* 0x0000000000017941 */ /* 0x000fea0003800000 */
.L_x_166:
        /* <DEDUP_REMOVED lines=9> */
.L_x_169:
[----:B------:R-:W-:Y:S05]  /*5650*/  BSYNC B1 ;  /* 0x0000000000017941 */ /* 0x000fea0003800000 */
.L_x_168:
        /* <DEDUP_REMOVED lines=10> */
.L_x_171:
[----:B------:R-:W-:Y:S05]  /*5700*/  BSYNC B1 ;  /* 0x0000000000017941 */ /* 0x000fea0003800000 */
.L_x_170:
        /* <DEDUP_REMOVED lines=10> */
.L_x_173:
[----:B------:R-:W-:Y:S05]  /*57b0*/  BSYNC B1 ;  /* 0x0000000000017941 */ /* 0x000fea0003800000 */
.L_x_172:
        /* <DEDUP_REMOVED lines=9> */
.L_x_175:
[----:B------:R-:W-:Y:S05]  /*5850*/  BSYNC B1 ;  /* 0x0000000000017941 */ /* 0x000fea0003800000 */
.L_x_174:
        /* <DEDUP_REMOVED lines=9> */
.L_x_177:
[----:B------:R-:W-:Y:S05]  /*58f0*/  BSYNC B1 ;  /* 0x0000000000017941 */ /* 0x000fea0003800000 */
.L_x_176:
        /* <DEDUP_REMOVED lines=10> */
.L_x_179:
[----:B------:R-:W-:Y:S05]  /*59a0*/  BSYNC B1 ;  /* 0x0000000000017941 */ /* 0x000fea0003800000 */
.L_x_178:
        /* <DEDUP_REMOVED lines=10> */
.L_x_181:
[----:B------:R-:W-:Y:S05]  /*5a50*/  BSYNC B1 ;  /* 0x0000000000017941 */ /* 0x000fea0003800000 */
.L_x_180:
        /* <DEDUP_REMOVED lines=9> */
.L_x_183:
[----:B------:R-:W-:Y:S05]  /*5af0*/  BSYNC B1 ;  /* 0x0000000000017941 */ /* 0x000fea0003800000 */
.L_x_182:
        /* <DEDUP_REMOVED lines=9> */
.L_x_185:
[----:B------:R-:W-:Y:S05]  /*5b90*/  BSYNC B1 ;  /* 0x0000000000017941 */ /* 0x000fea0003800000 */
.L_x_184:
        /* <DEDUP_REMOVED lines=10> */
.L_x_187:
[----:B------:R-:W-:Y:S05]  /*5c40*/  BSYNC B1 ;  /* 0x0000000000017941 */ /* 0x000fea0003800000 */
.L_x_186:
        /* <DEDUP_REMOVED lines=10> */
.L_x_189:
[----:B------:R-:W-:Y:S05]  /*5cf0*/  BSYNC B1 ;  /* 0x0000000000017941 */ /* 0x000fea0003800000 */
.L_x_188:
        /* <DEDUP_REMOVED lines=9> */
.L_x_191:
[----:B------:R-:W-:Y:S05]  /*5d90*/  BSYNC B1 ;  /* 0x0000000000017941 */ /* 0x000fea0003800000 */
.L_x_190:
        /* <DEDUP_REMOVED lines=9> */
.L_x_193:
[----:B------:R-:W-:Y:S05]  /*5e30*/  BSYNC B1 ;  /* 0x0000000000017941 */ /* 0x000fea0003800000 */
.L_x_192:
        /* <DEDUP_REMOVED lines=10> */
.L_x_195:
[----:B------:R-:W-:Y:S05]  /*5ee0*/  BSYNC B1 ;  /* 0x0000000000017941 */ /* 0x000fea0003800000 */
.L_x_194:
        /* <DEDUP_REMOVED lines=10> */
.L_x_197:
[----:B------:R-:W-:Y:S05]  /*5f90*/  BSYNC B1 ;  /* 0x0000000000017941 */ /* 0x000fea0003800000 */
.L_x_196:
        /* <DEDUP_REMOVED lines=9> */
.L_x_199:
[----:B------:R-:W-:Y:S05]  /*6030*/  BSYNC B1 ;  /* 0x0000000000017941 */ /* 0x000fea0003800000 */
.L_x_198:
        /* <DEDUP_REMOVED lines=9> */
.L_x_201:
[----:B------:R-:W-:Y:S05]  /*60d0*/  BSYNC B1 ;  /* 0x0000000000017941 */ /* 0x000fea0003800000 */
.L_x_200:
        /* <DEDUP_REMOVED lines=10> */
.L_x_203:
[----:B------:R-:W-:Y:S05]  /*6180*/  BSYNC B1 ;  /* 0x0000000000017941 */ /* 0x000fea0003800000 */
.L_x_202:
        /* <DEDUP_REMOVED lines=10> */
.L_x_205:
[----:B------:R-:W-:Y:S05]  /*6230*/  BSYNC B1 ;  /* 0x0000000000017941 */ /* 0x000fea0003800000 */
.L_x_204:
        /* <DEDUP_REMOVED lines=9> */
.L_x_207:
[----:B------:R-:W-:Y:S05]  /*62d0*/  BSYNC B1 ;  /* 0x0000000000017941 */ /* 0x000fea0003800000 */
.L_x_206:
        /* <DEDUP_REMOVED lines=9> */
.L_x_209:
[----:B------:R-:W-:Y:S05]  /*6370*/  BSYNC B1 ;  /* 0x0000000000017941 */ /* 0x000fea0003800000 */
.L_x_208:
        /* <DEDUP_REMOVED lines=10> */
.L_x_211:
[----:B------:R-:W-:Y:S05]  /*6420*/  BSYNC B1 ;  /* 0x0000000000017941 */ /* 0x000fea0003800000 */
.L_x_210:
        /* <DEDUP_REMOVED lines=10> */
.L_x_213:
[----:B------:R-:W-:Y:S05]  /*64d0*/  BSYNC B1 ;  /* 0x0000000000017941 */ /* 0x000fea0003800000 */
.L_x_212:
        /* <DEDUP_REMOVED lines=9> */
.L_x_215:
[----:B------:R-:W-:Y:S05]  /*6570*/  BSYNC B1 ;  /* 0x0000000000017941 */ /* 0x000fea0003800000 */
.L_x_214:
        /* <DEDUP_REMOVED lines=9> */
.L_x_217:
[----:B------:R-:W-:Y:S05]  /*6610*/  BSYNC B1 ;  /* 0x0000000000017941 */ /* 0x000fea0003800000 */
.L_x_216:
        /* <DEDUP_REMOVED lines=10> */
.L_x_219:
[----:B------:R-:W-:Y:S05]  /*66c0*/  BSYNC B1 ;  /* 0x0000000000017941 */ /* 0x000fea0003800000 */
.L_x_218:
        /* <DEDUP_REMOVED lines=10> */
.L_x_221:
[----:B------:R-:W-:Y:S05]  /*6770*/  BSYNC B1 ;  /* 0x0000000000017941 */ /* 0x000fea0003800000 */
.L_x_220:
        /* <DEDUP_REMOVED lines=9> */
.L_x_223:
[----:B------:R-:W-:Y:S05]  /*6810*/  BSYNC B1 ;  /* 0x0000000000017941 */ /* 0x000fea0003800000 */
.L_x_222:
        /* <DEDUP_REMOVED lines=9> */
.L_x_225:
[----:B------:R-:W-:Y:S05]  /*68b0*/  BSYNC B1 ;  /* 0x0000000000017941 */ /* 0x000fea0003800000 */
.L_x_224:
        /* <DEDUP_REMOVED lines=10> */
.L_x_227:
[----:B------:R-:W-:Y:S05]  /*6960*/  BSYNC B1 ;  /* 0x0000000000017941 */ /* 0x000fea0003800000 */
.L_x_226:
        /* <DEDUP_REMOVED lines=10> */
.L_x_229:
[----:B------:R-:W-:Y:S05]  /*6a10*/  BSYNC B1 ;  /* 0x0000000000017941 */ /* 0x000fea0003800000 */
.L_x_228:
        /* <DEDUP_REMOVED lines=9> */
.L_x_231:
[----:B------:R-:W-:Y:S05]  /*6ab0*/  BSYNC B1 ;  /* 0x0000000000017941 */ /* 0x000fea0003800000 */
.L_x_230:
        /* <DEDUP_REMOVED lines=9> */
.L_x_233:
[----:B------:R-:W-:Y:S05]  /*6b50*/  BSYNC B1 ;  /* 0x0000000000017941 */ /* 0x000fea0003800000 */
.L_x_232:
        /* <DEDUP_REMOVED lines=10> */
.L_x_235:
[----:B------:R-:W-:Y:S05]  /*6c00*/  BSYNC B1 ;  /* 0x0000000000017941 */ /* 0x000fea0003800000 */
.L_x_234:
        /* <DEDUP_REMOVED lines=10> */
.L_x_237:
[----:B------:R-:W-:Y:S05]  /*6cb0*/  BSYNC B1 ;  /* 0x0000000000017941 */ /* 0x000fea0003800000 */
.L_x_236:
        /* <DEDUP_REMOVED lines=9> */
.L_x_239:
[----:B------:R-:W-:Y:S05]  /*6d50*/  BSYNC B1 ;  /* 0x0000000000017941 */ /* 0x000fea0003800000 */
.L_x_238:
        /* <DEDUP_REMOVED lines=9> */
.L_x_241:
[----:B------:R-:W-:Y:S05]  /*6df0*/  BSYNC B1 ;  /* 0x0000000000017941 */ /* 0x000fea0003800000 */
.L_x_240:
        /* <DEDUP_REMOVED lines=10> */
.L_x_243:
[----:B------:R-:W-:Y:S05]  /*6ea0*/  BSYNC B1 ;  /* 0x0000000000017941 */ /* 0x000fea0003800000 */
.L_x_242:
        /* <DEDUP_REMOVED lines=10> */
.L_x_245:
[----:B------:R-:W-:Y:S05]  /*6f50*/  BSYNC B1 ;  /* 0x0000000000017941 */ /* 0x000fea0003800000 */
.L_x_244:
        /* <DEDUP_REMOVED lines=9> */
.L_x_247:
[----:B------:R-:W-:Y:S05]  /*6ff0*/  BSYNC B1 ;  /* 0x0000000000017941 */ /* 0x000fea0003800000 */
.L_x_246:
        /* <DEDUP_REMOVED lines=9> */
.L_x_249:
[----:B------:R-:W-:Y:S05]  /*7090*/  BSYNC B1 ;  /* 0x0000000000017941 */ /* 0x000fea0003800000 */
.L_x_248:
        /* <DEDUP_REMOVED lines=10> */
.L_x_251:
[----:B------:R-:W-:Y:S05]  /*7140*/  BSYNC B1 ;  /* 0x0000000000017941 */ /* 0x000fea0003800000 */
.L_x_250:
        /* <DEDUP_REMOVED lines=10> */
.L_x_253:
[----:B------:R-:W-:Y:S05]  /*71f0*/  BSYNC B1 ;  /* 0x0000000000017941 */ /* 0x000fea0003800000 */
.L_x_252:
        /* <DEDUP_REMOVED lines=9> */
.L_x_255:
[----:B------:R-:W-:Y:S05]  /*7290*/  BSYNC B1 ;  /* 0x0000000000017941 */ /* 0x000fea0003800000 */
.L_x_254:
        /* <DEDUP_REMOVED lines=9> */
.L_x_257:
[----:B------:R-:W-:Y:S05]  /*7330*/  BSYNC B1 ;  /* 0x0000000000017941 */ /* 0x000fea0003800000 */
.L_x_256:
        /* <DEDUP_REMOVED lines=10> */
.L_x_259:
[----:B------:R-:W-:Y:S05]  /*73e0*/  BSYNC B1 ;  /* 0x0000000000017941 */ /* 0x000fea0003800000 */
.L_x_258:
        /* <DEDUP_REMOVED lines=10> */
.L_x_261:
[----:B------:R-:W-:Y:S05]  /*7490*/  BSYNC B1 ;  /* 0x0000000000017941 */ /* 0x000fea0003800000 */
.L_x_260:
        /* <DEDUP_REMOVED lines=9> */
.L_x_263:
[----:B------:R-:W-:Y:S05]  /*7530*/  BSYNC B1 ;  /* 0x0000000000017941 */ /* 0x000fea0003800000 */
.L_x_262:
        /* <DEDUP_REMOVED lines=9> */
.L_x_265:
[----:B------:R-:W-:Y:S05]  /*75d0*/  BSYNC B1 ;  /* 0x0000000000017941 */ /* 0x000fea0003800000 */
.L_x_264:
        /* <DEDUP_REMOVED lines=10> */
.L_x_267:
[----:B------:R-:W-:Y:S05]  /*7680*/  BSYNC B1 ;  /* 0x0000000000017941 */ /* 0x000fea0003800000 */
.L_x_266:
        /* <DEDUP_REMOVED lines=10> */
.L_x_269:
[----:B------:R-:W-:Y:S05]  /*7730*/  BSYNC B1 ;  /* 0x0000000000017941 */ /* 0x000fea0003800000 */
.L_x_268:
        /* <DEDUP_REMOVED lines=9> */
.L_x_271:
[----:B------:R-:W-:Y:S05]  /*77d0*/  BSYNC B1 ;  /* 0x0000000000017941 */ /* 0x000fea0003800000 */
.L_x_270:
        /* <DEDUP_REMOVED lines=9> */
.L_x_273:
[----:B------:R-:W-:Y:S05]  /*7870*/  BSYNC B1 ;  /* 0x0000000000017941 */ /* 0x000fea0003800000 */
.L_x_272:
        /* <DEDUP_REMOVED lines=10> */
.L_x_275:
[----:B------:R-:W-:Y:S05]  /*7920*/  BSYNC B1 ;  /* 0x0000000000017941 */ /* 0x000fea0003800000 */
.L_x_274:
        /* <DEDUP_REMOVED lines=10> */
.L_x_277:
[----:B------:R-:W-:Y:S05]  /*79d0*/  BSYNC B1 ;  /* 0x0000000000017941 */ /* 0x000fea0003800000 */
.L_x_276:
        /* <DEDUP_REMOVED lines=9> */
.L_x_279:
[----:B------:R-:W-:Y:S05]  /*7a70*/  BSYNC B1 ;  /* 0x0000000000017941 */ /* 0x000fea0003800000 */
.L_x_278:
        /* <DEDUP_REMOVED lines=9> */
.L_x_281:
[----:B------:R-:W-:Y:S05]  /*7b10*/  BSYNC B1 ;  /* 0x0000000000017941 */ /* 0x000fea0003800000 */
.L_x_280:
        /* <DEDUP_REMOVED lines=10> */
.L_x_283:
[----:B------:R-:W-:Y:S05]  /*7bc0*/  BSYNC B1 ;  /* 0x0000000000017941 */ /* 0x000fea0003800000 */
.L_x_282:
        /* <DEDUP_REMOVED lines=10> */
.L_x_285:
[----:B------:R-:W-:Y:S05]  /*7c70*/  BSYNC B1 ;  /* 0x0000000000017941 */ /* 0x000fea0003800000 */
.L_x_284:
        /* <DEDUP_REMOVED lines=9> */
.L_x_287:
[----:B------:R-:W-:Y:S05]  /*7d10*/  BSYNC B1 ;  /* 0x0000000000017941 */ /* 0x000fea0003800000 */
.L_x_286:
[----:B0----5:R-:W-:Y:S01]  /*7d20*/  HADD2.F32 R0, -RZ, R19.H0_H0 ;  /* 0x20000013ff007230 */ /* 0x021fe20000004100 */
[----:B------:R-:W-:Y:S01]  /*7d30*/  ISETP.GT.AND P0, PT, R3, 0x8, P0 ;  /* 0x000000080300780c */ /* 0x000fe20000704270 */
[----:B------:R-:W-:Y:S01]  /*7d40*/  @P1 IMAD.MOV.U32 R4, RZ, RZ, R10 ;  /* 0x000000ffff041224 */ /* 0x000fe200078e000a */
[----:B------:R-:W-:Y:S02]  /*7d50*/  BSSY B1, `(.L_x_288) ;  /* 0x0000009000017945 */ /* 0x000fe40003800000 */
[----:B------:R-:W-:-:S04]  /*7d60*/  FMUL R5, R0, R155 ;  /* 0x0000009b00057220 */ /* 0x000fc80000400000 */
[----:B------:R-:W-:-:S05]  /*7d70*/  FFMA R5, R150, R154, R5 ;  /* 0x0000009a96057223 */ /* 0x000fca0000000005 */
[----:B------:R-:W-:-:S04]  /*7d80*/  F2FP.F16.F32.PACK_AB R5, RZ, R5 ;  /* 0x00000005ff05723e */ /* 0x000fc800000000ff */
[----:B------:R-:W-:Y:S01]  /*7d90*/  PRMT R2, R5, 0x7610, R2 ;  /* 0x0000761005027816 */ /* 0x000fe20000000002 */
[----:B------:R-:W-:-:S05]  /*7da0*/  @P1 IMAD.MOV.U32 R5, RZ, RZ, R11 ;  /* 0x000000ffff051224 */ /* 0x000fca00078e000b */
[----:B------:R0:W-:Y:S01]  /*7db0*/  @P1 STG.E.U16 desc[UR36][R4.64+0x1f0], R2 ;  /* 0x0001f00204001986 */ /* 0x0001e2000c101524 */
[----:B------:R-:W-:Y:S05]  /*7dc0*/  @!P0 BRA `(.L_x_289) ;  /* 0x0000000000048947 */ /* 0x000fea0003800000 */
[----:B------:R0:W5:Y:S02]  /*7dd0*/  LDG.E.LTC128B.U16 R19, desc[UR36][R8.64+0x1f2] ;  /* 0x0001f22408137981 */ /* 0x000164000c1e1520 */
.L_x_289:
[----:B------:R-:W-:Y:S05]  /*7de0*/  BSYNC B1 ;  /* 0x0000000000017941 */ /* 0x000fea0003800000 */
.L_x_288:
[----:B------:R-:W-:Y:S05]  /*7df0*/  @!P0 BRA `(.L_x_290) ;  /* 0x0000002400488947 */ /* 0x000fea0003800000 */
[----:B-----5:R-:W-:-:S05]  /*7e00*/  HADD2.F32 R0, -RZ, R19.H0_H0 ;  /* 0x20000013ff007230 */ /* 0x020fca0000004100 */
[----:B------:R-:W-:-:S04]  /*7e10*/  FMUL R0, R0, R155 ;  /* 0x0000009b00007220 */ /* 0x000fc80000400000 */
[----:B------:R-:W-:-:S05]  /*7e20*/  FFMA R0, R151, R154, R0 ;  /* 0x0000009a97007223 */ /* 0x000fca0000000000 */
[----:B------:R-:W-:-:S05]  /*7e30*/  F2FP.F16.F32.PACK_AB R0, RZ, R0 ;  /* 0x00000000ff00723e */ /* 0x000fca00000000ff */
[----:B------:R0:W-:Y:S01]  /*7e40*/  STG.E.U16 desc[UR36][R10.64+0x1f2], R0 ;  /* 0x0001f2000a007986 */ /* 0x0001e2000c101524 */
[----:B------:R-:W-:Y:S05]  /*7e50*/  BRA `(.L_x_290) ;  /* 0x0000002400307947 */ /* 0x000fea0003800000 */
.L_x_37:
[----:B------:R-:W-:Y:S01]  /*7e60*/  ISETP.GT.AND P0, PT, R0, 0x1, PT ;  /* 0x000000010000780c */ /* 0x000fe20003f04270 */
[----:B------:R-:W-:Y:S01]  /*7e70*/  ULDC.64 UR4, c[0x0][0x5c0] ;  /* 0x0001700000047ab9 */ /* 0x000fe20000000a00 */
[-C--:B------:R-:W-:Y:S01]  /*7e80*/  FMUL R24, R24, R154.reuse ;  /* 0x0000009a18187220 */ /* 0x080fe20000400000 */
[-C--:B------:R-:W-:Y:S01]  /*7e90*/  FMUL R25, R25, R154.reuse ;  /* 0x0000009a19197220 */ /* 0x080fe20000400000 */
[----:B------:R-:W-:Y:S01]  /*7ea0*/  ISETP.GT.AND P3, PT, R3, RZ, P0 ;  /* 0x000000ff0300720c */ /* 0x000fe20000764270 */
[-C--:B------:R-:W-:Y:S01]  /*7eb0*/  FMUL R26, R26, R154.reuse ;  /* 0x0000009a1a1a7220 */ /* 0x080fe20000400000 */
[----:B------:R-:W-:Y:S01]  /*7ec0*/  LEA R4, P4, R6, UR4, 0x1 ;  /* 0x0000000406047c11 */ /* 0x000fe2000f8808ff */
[----:B------:R-:W-:Y:S01]  /*7ed0*/  FMUL R27, R27, R154 ;  /* 0x0000009a1b1b7220 */ /* 0x000fe20000400000 */
[----:B------:R-:W-:Y:S01]  /*7ee0*/  F2FP.F16.F32.PACK_AB R24, RZ, R24 ;  /* 0x00000018ff18723e */ /* 0x000fe200000000ff */
[-C--:B------:R-:W-:Y:S01]  /*7ef0*/  FMUL R28, R28, R154.reuse ;  /* 0x0000009a1c1c7220 */ /* 0x080fe20000400000 */
[----:B------:R-:W-:Y:S01]  /*7f00*/  LEA.HI.X R5, R6, UR5, R179, 0x1, P4 ;  /* 0x0000000506057c11 */ /* 0x000fe2000a0f0cb3 */
[-C--:B------:R-:W-:Y:S01]  /*7f10*/  FMUL R29, R29, R154.reuse ;  /* 0x0000009a1d1d7220 */ /* 0x080fe20000400000 */
[----:B------:R-:W-:Y:S01]  /*7f20*/  F2FP.F16.F32.PACK_AB R25, RZ, R25 ;  /* 0x00000019ff19723e */ /* 0x000fe200000000ff */
[-C--:B------:R-:W-:Y:S01]  /*7f30*/  FMUL R30, R30, R154.reuse ;  /* 0x0000009a1e1e7220 */ /* 0x080fe20000400000 */
[----:B------:R-:W-:Y:S01]  /*7f40*/  SHF.L.U64.HI R11, R10, 0x4, R11 ;  /* 0x000000040a0b7819 */ /* 0x000fe2000001020b */
[----:B------:R-:W-:Y:S01]  /*7f50*/  @P1 STG.E.U16 desc[UR36][R4.64], R24 ;  /* 0x0000001804001986 */ /* 0x000fe2000c101524 */
[----:B------:R-:W-:Y:S01]  /*7f60*/  ISETP.GT.AND P1, PT, R0, 0x8, PT ;  /* 0x000000080000780c */ /* 0x000fe20003f24270 */
[----:B------:R-:W-:Y:S01]  /*7f70*/  FMUL R31, R31, R154 ;  /* 0x0000009a1f1f7220 */ /* 0x000fe20000400000 */
[C---:B------:R-:W-:Y:S01]  /*7f80*/  ISETP.GT.AND P4, PT, R3.reuse, 0x8, P0 ;  /* 0x000000080300780c */ /* 0x040fe20000784270 */
[----:B------:R-:W-:Y:S01]  /*7f90*/  @P3 STG.E.U16 desc[UR36][R4.64+0x2], R25 ;  /* 0x0000021904003986 */ /* 0x000fe2000c101524 */
[----:B------:R-:W-:Y:S01]  /*7fa0*/  LEA R6, P3, R10, R4, 0x4 ;  /* 0x000000040a067211 */ /* 0x000fe200078620ff */
[-C--:B------:R-:W-:Y:S01]  /*7fb0*/  FMUL R32, R32, R154.reuse ;  /* 0x0000009a20207220 */ /* 0x080fe20000400000 */
[----:B------:R-:W-:Y:S01]  /*7fc0*/  ISETP.GT.AND P2, PT, R3, 0x8, P2 ;  /* 0x000000080300780c */ /* 0x000fe20001744270 */
[-C--:B------:R-:W-:Y:S01]  /*7fd0*/  FMUL R33, R33, R154.reuse ;  /* 0x0000009a21217220 */ /* 0x080fe20000400000 */
[----:B------:R-:W-:Y:S01]  /*7fe0*/  ISETP.GT.AND P0, PT, R0, 0x9, PT ;  /* 0x000000090000780c */ /* 0x000fe20003f04270 */
[----:B------:R-:W-:Y:S01]  /*7ff0*/  IMAD.X R7, R11, 0x1, R5, P3 ;  /* 0x000000010b077824 */ /* 0x000fe200018e0605 */
[C---:B------:R-:W-:Y:S01]  /*8000*/  ISETP.GT.AND P5, PT, R3.reuse, RZ, P1 ;  /* 0x000000ff0300720c */ /* 0x040fe20000fa4270 */
[-C--:B------:R-:W-:Y:S01]  /*8010*/  FMUL R34, R34, R154.reuse ;  /* 0x0000009a22227220 */ /* 0x080fe20000400000 */
[----:B------:R-:W-:Y:S01]  /*8020*/  ISETP.GT.AND P3, PT, R3, RZ, P0 ;  /* 0x000000ff0300720c */ /* 0x000fe20000764270 */
[----:B------:R-:W-:Y:S01]  /*8030*/  FMUL R35, R35, R154 ;  /* 0x0000009a23237220 */ /* 0x000fe20000400000 */
[----:B------:R-:W-:Y:S01]  /*8040*/  F2FP.F16.F32.PACK_AB R26, RZ, R26 ;  /* 0x0000001aff1a723e */ /* 0x000fe200000000ff */
[-C--:B------:R-:W-:Y:S01]  /*8050*/  FMUL R36, R36, R154.reuse ;  /* 0x0000009a24247220 */ /* 0x080fe20000400000 */
[----:B------:R-:W-:Y:S01]  /*8060*/  F2FP.F16.F32.PACK_AB R27, RZ, R27 ;  /* 0x0000001bff1b723e */ /* 0x000fe200000000ff */
[----:B------:R-:W-:Y:S01]  /*8070*/  FMUL R37, R37, R154 ;  /* 0x0000009a25257220 */ /* 0x000fe20000400000 */
[----:B------:R-:W-:Y:S01]  /*8080*/  F2FP.F16.F32.PACK_AB R28, RZ, R28 ;  /* 0x0000001cff1c723e */ /* 0x000fe200000000ff */
[----:B------:R-:W-:Y:S01]  /*8090*/  @P2 STG.E.U16 desc[UR36][R6.64], R26 ;  /* 0x0000001a06002986 */ /* 0x000fe2000c101524 */
[----:B------:R-:W-:Y:S01]  /*80a0*/  F2FP.F16.F32.PACK_AB R29, RZ, R29 ;  /* 0x0000001dff1d723e */ /* 0x000fe200000000ff */
[-C--:B------:R-:W-:Y:S01]  /*80b0*/  FMUL R38, R38, R154.reuse ;  /* 0x0000009a26267220 */ /* 0x080fe20000400000 */
[----:B------:R-:W-:Y:S01]  /*80c0*/  ISETP.GT.AND P2, PT, R3, 0x8, P1 ;  /* 0x000000080300780c */ /* 0x000fe20000f44270 */
[----:B------:R-:W-:Y:S01]  /*80d0*/  @P4 STG.E.U16 desc[UR36][R6.64+0x2], R27 ;  /* 0x0000021b06004986 */ /* 0x000fe2000c101524 */
[----:B------:R-:W-:Y:S01]  /*80e0*/  ISETP.GT.AND P1, PT, R0, 0x10, PT ;  /* 0x000000100000780c */ /* 0x000fe20003f24270 */
[----:B------:R-:W-:Y:S01]  /*80f0*/  FMUL R39, R39, R154 ;  /* 0x0000009a27277220 */ /* 0x000fe20000400000 */
[----:B------:R-:W-:Y:S01]  /*8100*/  F2FP.F16.F32.PACK_AB R30, RZ, R30 ;  /* 0x0000001eff1e723e */ /* 0x000fe200000000ff */
[----:B------:R-:W-:Y:S01]  /*8110*/  @P5 STG.E.U16 desc[UR36][R4.64+0x10], R28 ;  /* 0x0000101c04005986 */ /* 0x000fe2000c101524 */
[C---:B------:R-:W-:Y:S01]  /*8120*/  ISETP.GT.AND P4, PT, R3.reuse, RZ, P1 ;  /* 0x000000ff0300720c */ /* 0x040fe20000f84270 */
[-C--:B------:R-:W-:Y:S01]  /*8130*/  FMUL R40, R40, R154.reuse ;  /* 0x0000009a28287220 */ /* 0x080fe20000400000 */
[----:B------:R-:W-:Y:S01]  /*8140*/  F2FP.F16.F32.PACK_AB R31, RZ, R31 ;  /* 0x0000001fff1f723e */ /* 0x000fe200000000ff */
[----:B------:R-:W-:Y:S01]  /*8150*/  @P3 STG.E.U16 desc[UR36][R4.64+0x12], R29 ;  /* 0x0000121d04003986 */ /* 0x000fe2000c101524 */
[----:B------:R-:W-:Y:S01]  /*8160*/  ISETP.GT.AND P3, PT, R3, 0x8, P0 ;  /* 0x000000080300780c */ /* 0x000fe20000764270 */
[----:B------:R-:W-:Y:S01]  /*8170*/  FMUL R41, R41, R154 ;  /* 0x0000009a29297220 */ /* 0x000fe20000400000 */
[----:B------:R-:W-:Y:S01]  /*8180*/  ISETP.GT.AND P0, PT, R0, 0x11, PT ;  /* 0x000000110000780c */ /* 0x000fe20003f04270 */
[----:B------:R-:W-:Y:S01]  /*8190*/  @P2 STG.E.U16 desc[UR36][R6.64+0x10], R30 ;  /* 0x0000101e06002986 */ /* 0x000fe2000c101524 */
[----:B------:R-:W-:Y:S01]  /*81a0*/  F2FP.F16.F32.PACK_AB R32, RZ, R32 ;  /* 0x00000020ff20723e */ /* 0x000fe200000000ff */
[-C--:B------:R-:W-:Y:S01]  /*81b0*/  FMUL R42, R42, R154.reuse ;  /* 0x0000009a2a2a7220 */ /* 0x080fe20000400000 */
[----:B------:R-:W-:Y:S01]  /*81c0*/  ISETP.GT.AND P5, PT, R3, RZ, P0 ;  /* 0x000000ff0300720c */ /* 0x000fe200007a4270 */
[-C--:B------:R-:W-:Y:S01]  /*81d0*/  FMUL R43, R43, R154.reuse ;  /* 0x0000009a2b2b7220 */ /* 0x080fe20000400000 */
[----:B------:R-:W-:Y:S01]  /*81e0*/  ISETP.GT.AND P2, PT, R3, 0x8, P1 ;  /* 0x000000080300780c */ /* 0x000fe20000f44270 */
[-C--:B------:R-:W-:Y:S01]  /*81f0*/  FMUL R44, R44, R154.reuse ;  /* 0x0000009a2c2c7220 */ /* 0x080fe20000400000 */
[----:B------:R-:W-:Y:S01]  /*8200*/  ISETP.GT.AND P1, PT, R0, 0x18, PT ;  /* 0x000000180000780c */ /* 0x000fe20003f24270 */
[-C--:B------:R-:W-:Y:S01]  /*8210*/  FMUL R45, R45, R154.reuse ;  /* 0x0000009a2d2d7220 */ /* 0x080fe20000400000 */
[----:B------:R-:W-:Y:S01]  /*8220*/  F2FP.F16.F32.PACK_AB R33, RZ, R33 ;  /* 0x00000021ff21723e */ /* 0x000fe200000000ff */
[----:B------:R-:W-:Y:S01]  /*8230*/  @P3 STG.E.U16 desc[UR36][R6.64+0x12], R31 ;  /* 0x0000121f06003986 */ /* 0x000fe2000c101524 */
[C---:B------:R-:W-:Y:S01]  /*8240*/  ISETP.GT.AND P3, PT, R3.reuse, 0x8, P0 ;  /* 0x000000080300780c */ /* 0x040fe20000764270 */
[-C--:B------:R-:W-:Y:S01]  /*8250*/  FMUL R46, R46, R154.reuse ;  /* 0x0000009a2e2e7220 */ /* 0x080fe20000400000 */
[----:B------:R-:W-:Y:S01]  /*8260*/  ISETP.GT.AND P0, PT, R0, 0x19, PT ;  /* 0x000000190000780c */ /* 0x000fe20003f04270 */
[----:B------:R-:W-:Y:S01]  /*8270*/  @P4 STG.E.U16 desc[UR36][R4.64+0x20], R32 ;  /* 0x0000202004004986 */ /* 0x000fe2000c101524 */
[----:B------:R-:W-:Y:S01]  /*8280*/  ISETP.GT.AND P4, PT, R3, RZ, P1 ;  /* 0x000000ff0300720c */ /* 0x000fe20000f84270 */
[----:B------:R-:W-:Y:S01]  /*8290*/  FMUL R47, R47, R154 ;  /* 0x0000009a2f2f7220 */ /* 0x000fe20000400000 */
[----:B------:R-:W-:Y:S01]  /*82a0*/  F2FP.F16.F32.PACK_AB R34, RZ, R34 ;  /* 0x00000022ff22723e */ /* 0x000fe200000000ff */
[----:B------:R-:W-:Y:S01]  /*82b0*/  @P5 STG.E.U16 desc[UR36][R4.64+0x22], R33 ;  /* 0x0000222104005986 */ /* 0x000fe2000c101524 */
[----:B------:R-:W-:Y:S01]  /*82c0*/  ISETP.GT.AND P5, PT, R3, RZ, P0 ;  /* 0x000000ff0300720c */ /* 0x000fe200007a4270 */
[----:B------:R-:W-:Y:S01]  /*82d0*/  FMUL R48, R48, R154 ;  /* 0x0000009a30307220 */ /* 0x000fe20000400000 */
[----:B------:R-:W-:Y:S01]  /*82e0*/  F2FP.F16.F32.PACK_AB R35, RZ, R35 ;  /* 0x00000023ff23723e */ /* 0x000fe200000000ff */
[----:B------:R-:W-:Y:S01]  /*82f0*/  @P2 STG.E.U16 desc[UR36][R6.64+0x20], R34 ;  /* 0x0000202206002986 */ /* 0x000fe2000c101524 */
[----:B------:R-:W-:Y:S01]  /*8300*/  F2FP.F16.F32.PACK_AB R36, RZ, R36 ;  /* 0x00000024ff24723e */ /* 0x000fe200000000ff */
[-C--:B------:R-:W-:Y:S01]  /*8310*/  FMUL R49, R49, R154.reuse ;  /* 0x0000009a31317220 */ /* 0x080fe20000400000 */
[C---:B------:R-:W-:Y:S01]  /*8320*/  ISETP.GT.AND P2, PT, R3.reuse, 0x8, P1 ;  /* 0x000000080300780c */ /* 0x040fe20000f44270 */
[----:B------:R-:W-:Y:S01]  /*8330*/  @P3 STG.E.U16 desc[UR36][R6.64+0x22], R35 ;  /* 0x0000222306003986 */ /* 0x000fe2000c101524 */
[----:B------:R-:W-:Y:S01]  /*8340*/  ISETP.GT.AND P1, PT, R0, 0x20, PT ;  /* 0x000000200000780c */ /* 0x000fe20003f24270 */
[-C--:B------:R-:W-:Y:S01]  /*8350*/  FMUL R50, R50, R154.reuse ;  /* 0x0000009a32327220 */ /* 0x080fe20000400000 */
[----:B------:R-:W-:Y:S01]  /*8360*/  F2FP.F16.F32.PACK_AB R37, RZ, R37 ;  /* 0x00000025ff25723e */ /* 0x000fe200000000ff */
[----:B------:R-:W-:Y:S01]  /*8370*/  @P4 STG.E.U16 desc[UR36][R4.64+0x30], R36 ;  /* 0x0000302404004986 */ /* 0x000fe2000c101524 */
[----:B------:R-:W-:Y:S01]  /*8380*/  ISETP.GT.AND P3, PT, R3, 0x8, P0 ;  /* 0x000000080300780c */ /* 0x000fe20000764270 */
[-C--:B------:R-:W-:Y:S01]  /*8390*/  FMUL R51, R51, R154.reuse ;  /* 0x0000009a33337220 */ /* 0x080fe20000400000 */
[----:B------:R-:W-:Y:S01]  /*83a0*/  ISETP.GT.AND P0, PT, R0, 0x21, PT ;  /* 0x000000210000780c */ /* 0x000fe20003f04270 */
[----:B------:R-:W-:Y:S01]  /*83b0*/  @P5 STG.E.U16 desc[UR36][R4.64+0x32], R37 ;  /* 0x0000322504005986 */ /* 0x000fe2000c101524 */
[----:B------:R-:W-:Y:S01]  /*83c0*/  ISETP.GT.AND P4, PT, R3, RZ, P1 ;  /* 0x000000ff0300720c */ /* 0x000fe20000f84270 */
[----:B------:R-:W-:Y:S01]  /*83d0*/  FMUL R52, R52, R154 ;  /* 0x0000009a34347220 */ /* 0x000fe20000400000 */
[----:B------:R-:W-:Y:S01]  /*83e0*/  F2FP.F16.F32.PACK_AB R38, RZ, R38 ;  /* 0x00000026ff26723e */ /* 0x000fe200000000ff */
[-C--:B------:R-:W-:Y:S01]  /*83f0*/  FMUL R53, R53, R154.reuse ;  /* 0x0000009a35357220 */ /* 0x080fe20000400000 */
        /* <DEDUP_REMOVED lines=325> */
[----:B------:R-:W-:Y:S01]  /*9850*/  FMUL R151, R151, R154 ;  /* 0x0000009a97977220 */ /* 0x000fe20000400000 */
[----:B------:R-:W-:Y:S01]  /*9860*/  ISETP.GT.AND P2, PT, R3, 0x8, P1 ;  /* 0x000000080300780c */ /* 0x000fe20000f44270 */
[----:B------:R-:W-:Y:S01]  /*9870*/  @P3 STG.E.U16 desc[UR36][R6.64+0x132], R103 ;  /* 0x0001326706003986 */ /* 0x000fe2000c101524 */
[----:B------:R-:W-:-:S02]  /*9880*/  ISETP.GT.AND P1, PT, R0, 0xa8, PT ;  /* 0x000000a80000780c */ /* 0x000fc40003f24270 */
[----:B------:R-:W-:Y:S01]  /*9890*/  F2FP.F16.F32.PACK_AB R105, RZ, R105 ;  /* 0x00000069ff69723e */ /* 0x000fe200000000ff */
[----:B------:R-:W-:Y:S01]  /*98a0*/  @P4 STG.E.U16 desc[UR36][R4.64+0x140], R104 ;  /* 0x0001406804004986 */ /* 0x000fe2000c101524 */
[C---:B------:R-:W-:Y:S02]  /*98b0*/  ISETP.GT.AND P3, PT, R3.reuse, 0x8, P0 ;  /* 0x000000080300780c */ /* 0x040fe40000764270 */
[----:B------:R-:W-:Y:S01]  /*98c0*/  ISETP.GT.AND P0, PT, R0, 0xa9, PT ;  /* 0x000000a90000780c */ /* 0x000fe20003f04270 */
[----:B------:R-:W-:Y:S01]  /*98d0*/  @P5 STG.E.U16 desc[UR36][R4.64+0x142], R105 ;  /* 0x0001426904005986 */ /* 0x000fe2000c101524 */
[C---:B------:R-:W-:Y:S02]  /*98e0*/  ISETP.GT.AND P4, PT, R3.reuse, RZ, P1 ;  /* 0x000000ff0300720c */ /* 0x040fe40000f84270 */
[----:B------:R-:W-:Y:S02]  /*98f0*/  F2FP.F16.F32.PACK_AB R106, RZ, R106 ;  /* 0x0000006aff6a723e */ /* 0x000fe400000000ff */
[----:B------:R-:W-:-:S02]  /*9900*/  ISETP.GT.AND P5, PT, R3, RZ, P0 ;  /* 0x000000ff0300720c */ /* 0x000fc400007a4270 */
[----:B------:R-:W-:Y:S01]  /*9910*/  F2FP.F16.F32.PACK_AB R107, RZ, R107 ;  /* 0x0000006bff6b723e */ /* 0x000fe200000000ff */
[----:B------:R-:W-:Y:S01]  /*9920*/  @P2 STG.E.U16 desc[UR36][R6.64+0x140], R106 ;  /* 0x0001406a06002986 */ /* 0x000fe2000c101524 */
[----:B------:R-:W-:Y:S02]  /*9930*/  F2FP.F16.F32.PACK_AB R108, RZ, R108 ;  /* 0x0000006cff6c723e */ /* 0x000fe400000000ff */
[C---:B------:R-:W-:Y:S01]  /*9940*/  ISETP.GT.AND P2, PT, R3.reuse, 0x8, P1 ;  /* 0x000000080300780c */ /* 0x040fe20000f44270 */
[----:B------:R-:W-:Y:S01]  /*9950*/  @P3 STG.E.U16 desc[UR36][R6.64+0x142], R107 ;  /* 0x0001426b06003986 */ /* 0x000fe2000c101524 */
[----:B------:R-:W-:Y:S02]  /*9960*/  ISETP.GT.AND P1, PT, R0, 0xb0, PT ;  /* 0x000000b00000780c */ /* 0x000fe40003f24270 */
[----:B------:R-:W-:Y:S01]  /*9970*/  F2FP.F16.F32.PACK_AB R109, RZ, R109 ;  /* 0x0000006dff6d723e */ /* 0x000fe200000000ff */
[----:B------:R-:W-:Y:S01]  /*9980*/  @P4 STG.E.U16 desc[UR36][R4.64+0x150], R108 ;  /* 0x0001506c04004986 */ /* 0x000fe2000c101524 */
[----:B------:R-:W-:-:S02]  /*9990*/  ISETP.GT.AND P3, PT, R3, 0x8, P0 ;  /* 0x000000080300780c */ /* 0x000fc40000764270 */
[----:B------:R-:W-:Y:S01]  /*99a0*/  ISETP.GT.AND P0, PT, R0, 0xb1, PT ;  /* 0x000000b10000780c */ /* 0x000fe20003f04270 */
[----:B------:R-:W-:Y:S01]  /*99b0*/  @P5 STG.E.U16 desc[UR36][R4.64+0x152], R109 ;  /* 0x0001526d04005986 */ /* 0x000fe2000c101524 */
[C---:B------:R-:W-:Y:S02]  /*99c0*/  ISETP.GT.AND P4, PT, R3.reuse, RZ, P1 ;  /* 0x000000ff0300720c */ /* 0x040fe40000f84270 */
[----:B------:R-:W-:Y:S02]  /*99d0*/  F2FP.F16.F32.PACK_AB R110, RZ, R110 ;  /* 0x0000006eff6e723e */ /* 0x000fe400000000ff */
[----:B------:R-:W-:Y:S02]  /*99e0*/  ISETP.GT.AND P5, PT, R3, RZ, P0 ;  /* 0x000000ff0300720c */ /* 0x000fe400007a4270 */
[----:B------:R-:W-:Y:S01]  /*99f0*/  F2FP.F16.F32.PACK_AB R111, RZ, R111 ;  /* 0x0000006fff6f723e */ /* 0x000fe200000000ff */
[----:B------:R-:W-:Y:S01]  /*9a00*/  @P2 STG.E.U16 desc[UR36][R6.64+0x150], R110 ;  /* 0x0001506e06002986 */ /* 0x000fe2000c101524 */
[----:B------:R-:W-:-:S02]  /*9a10*/  F2FP.F16.F32.PACK_AB R112, RZ, R112 ;  /* 0x00000070ff70723e */ /* 0x000fc400000000ff */
[C---:B------:R-:W-:Y:S01]  /*9a20*/  ISETP.GT.AND P2, PT, R3.reuse, 0x8, P1 ;  /* 0x000000080300780c */ /* 0x040fe20000f44270 */
[----:B------:R-:W-:Y:S01]  /*9a30*/  @P3 STG.E.U16 desc[UR36][R6.64+0x152], R111 ;  /* 0x0001526f06003986 */ /* 0x000fe2000c101524 */
[C---:B------:R-:W-:Y:S02]  /*9a40*/  ISETP.GT.AND P1, PT, R0.reuse, 0xb8, PT ;  /* 0x000000b80000780c */ /* 0x040fe40003f24270 */
[----:B------:R-:W-:Y:S01]  /*9a50*/  F2FP.F16.F32.PACK_AB R113, RZ, R113 ;  /* 0x00000071ff71723e */ /* 0x000fe200000000ff */
[----:B------:R-:W-:Y:S01]  /*9a60*/  @P4 STG.E.U16 desc[UR36][R4.64+0x160], R112 ;  /* 0x0001607004004986 */ /* 0x000fe2000c101524 */
[C---:B------:R-:W-:Y:S02]  /*9a70*/  ISETP.GT.AND P3, PT, R3.reuse, 0x8, P0 ;  /* 0x000000080300780c */ /* 0x040fe40000764270 */
[----:B------:R-:W-:Y:S01]  /*9a80*/  ISETP.GT.AND P0, PT, R0, 0xb9, PT ;  /* 0x000000b90000780c */ /* 0x000fe20003f04270 */
[----:B------:R-:W-:Y:S01]  /*9a90*/  @P5 STG.E.U16 desc[UR36][R4.64+0x162], R113 ;  /* 0x0001627104005986 */ /* 0x000fe2000c101524 */
[----:B------:R-:W-:-:S02]  /*9aa0*/  ISETP.GT.AND P4, PT, R3, RZ, P1 ;  /* 0x000000ff0300720c */ /* 0x000fc40000f84270 */
[----:B------:R-:W-:Y:S02]  /*9ab0*/  F2FP.F16.F32.PACK_AB R114, RZ, R114 ;  /* 0x00000072ff72723e */ /* 0x000fe400000000ff */
[C---:B------:R-:W-:Y:S02]  /*9ac0*/  ISETP.GT.AND P5, PT, R3.reuse, RZ, P0 ;  /* 0x000000ff0300720c */ /* 0x040fe400007a4270 */
[----:B------:R-:W-:Y:S01]  /*9ad0*/  F2FP.F16.F32.PACK_AB R115, RZ, R115 ;  /* 0x00000073ff73723e */ /* 0x000fe200000000ff */
[----:B------:R-:W-:Y:S01]  /*9ae0*/  @P2 STG.E.U16 desc[UR36][R6.64+0x160], R114 ;  /* 0x0001607206002986 */ /* 0x000fe2000c101524 */
[----:B------:R-:W-:Y:S02]  /*9af0*/  F2FP.F16.F32.PACK_AB R116, RZ, R116 ;  /* 0x00000074ff74723e */ /* 0x000fe400000000ff */
        /* <DEDUP_REMOVED lines=65> */
[----:B------:R-:W-:Y:S02]  /*9f10*/  ISETP.GT.AND P5, PT, R3, RZ, P0 ;  /* 0x000000ff0300720c */ /* 0x000fe400007a4270 */
[----:B------:R-:W-:Y:S02]  /*9f20*/  F2FP.F16.F32.PACK_AB R134, RZ, R134 ;  /* 0x00000086ff86723e */ /* 0x000fe400000000ff */
[----:B------:R-:W-:Y:S02]  /*9f30*/  F2FP.F16.F32.PACK_AB R135, RZ, R135 ;  /* 0x00000087ff87723e */ /* 0x000fe400000000ff */
[----:B------:R-:W-:Y:S01]  /*9f40*/  F2FP.F16.F32.PACK_AB R136, RZ, R136 ;  /* 0x00000088ff88723e */ /* 0x000fe200000000ff */
[----:B------:R-:W-:Y:S01]  /*9f50*/  @P2 STG.E.U16 desc[UR36][R6.64+0x1b0], R134 ;  /* 0x0001b08606002986 */ /* 0x000fe2000c101524 */
[----:B------:R-:W-:-:S02]  /*9f60*/  F2FP.F16.F32.PACK_AB R137, RZ, R137 ;  /* 0x00000089ff89723e */ /* 0x000fc400000000ff */
[C---:B------:R-:W-:Y:S01]  /*9f70*/  ISETP.GT.AND P1, PT, R3.reuse, 0x8, P1 ;  /* 0x000000080300780c */ /* 0x040fe20000f24270 */
[----:B------:R-:W-:Y:S01]  /*9f80*/  @P3 STG.E.U16 desc[UR36][R6.64+0x1b2], R135 ;  /* 0x0001b28706003986 */ /* 0x000fe2000c101524 */
[C---:B------:R-:W-:Y:S02]  /*9f90*/  ISETP.GT.AND P2, PT, R3.reuse, 0x8, P0 ;  /* 0x000000080300780c */ /* 0x040fe40000744270 */
[C---:B------:R-:W-:Y:S01]  /*9fa0*/  ISETP.GT.AND P0, PT, R0.reuse, 0xe9, PT ;  /* 0x000000e90000780c */ /* 0x040fe20003f04270 */
[----:B------:R-:W-:Y:S01]  /*9fb0*/  @P4 STG.E.U16 desc[UR36][R4.64+0x1c0], R136 ;  /* 0x0001c08804004986 */ /* 0x000fe2000c101524 */
[----:B------:R-:W-:Y:S02]  /*9fc0*/  ISETP.GT.AND P4, PT, R0, 0xe8, PT ;  /* 0x000000e80000780c */ /* 0x000fe40003f84270 */
[----:B------:R-:W-:Y:S01]  /*9fd0*/  F2FP.F16.F32.PACK_AB R138, RZ, R138 ;  /* 0x0000008aff8a723e */ /* 0x000fe200000000ff */
[----:B------:R-:W-:Y:S01]  /*9fe0*/  @P5 STG.E.U16 desc[UR36][R4.64+0x1c2], R137 ;  /* 0x0001c28904005986 */ /* 0x000fe2000c101524 */
[----:B------:R-:W-:-:S02]  /*9ff0*/  ISETP.GT.AND P5, PT, R3, RZ, P4 ;  /* 0x000000ff0300720c */ /* 0x000fc400027a4270 */
[----:B------:R-:W-:Y:S01]  /*a000*/  F2FP.F16.F32.PACK_AB R139, RZ, R139 ;  /* 0x0000008bff8b723e */ /* 0x000fe200000000ff */
[----:B------:R-:W-:Y:S01]  /*a010*/  @P1 STG.E.U16 desc[UR36][R6.64+0x1c0], R138 ;  /* 0x0001c08a06001986 */ /* 0x000fe2000c101524 */
[----:B------:R-:W-:Y:S02]  /*a020*/  F2FP.F16.F32.PACK_AB R140, RZ, R140 ;  /* 0x0000008cff8c723e */ /* 0x000fe400000000ff */
[C---:B------:R-:W-:Y:S01]  /*a030*/  ISETP.GT.AND P3, PT, R3.reuse, RZ, P0 ;  /* 0x000000ff0300720c */ /* 0x040fe20000764270 */
[----:B------:R-:W-:Y:S01]  /*a040*/  @P2 STG.E.U16 desc[UR36][R6.64+0x1c2], R139 ;  /* 0x0001c28b06002986 */ /* 0x000fe2000c101524 */
[C---:B------:R-:W-:Y:S02]  /*a050*/  ISETP.GT.AND P4, PT, R3.reuse, 0x8, P4 ;  /* 0x000000080300780c */ /* 0x040fe40002784270 */
[----:B------:R-:W-:Y:S02]  /*a060*/  F2FP.F16.F32.PACK_AB R141, RZ, R141 ;  /* 0x0000008dff8d723e */ /* 0x000fe400000000ff */
[----:B------:R-:W-:Y:S01]  /*a070*/  F2FP.F16.F32.PACK_AB R142, RZ, R142 ;  /* 0x0000008eff8e723e */ /* 0x000fe200000000ff */
[----:B------:R-:W-:Y:S01]  /*a080*/  @P5 STG.E.U16 desc[UR36][R4.64+0x1d0], R140 ;  /* 0x0001d08c04005986 */ /* 0x000fe2000c101524 */
[----:B------:R-:W-:-:S02]  /*a090*/  ISETP.GT.AND P5, PT, R3, 0x8, P0 ;  /* 0x000000080300780c */ /* 0x000fc400007a4270 */
[----:B------:R-:W-:Y:S02]  /*a0a0*/  F2FP.F16.F32.PACK_AB R143, RZ, R143 ;  /* 0x0000008fff8f723e */ /* 0x000fe400000000ff */
[C---:B------:R-:W-:Y:S01]  /*a0b0*/  ISETP.GT.AND P0, PT, R0.reuse, 0xf1, PT ;  /* 0x000000f10000780c */ /* 0x040fe20003f04270 */
[----:B------:R-:W-:Y:S01]  /*a0c0*/  @P3 STG.E.U16 desc[UR36][R4.64+0x1d2], R141 ;  /* 0x0001d28d04003986 */ /* 0x000fe2000c101524 */
[----:B------:R-:W-:Y:S02]  /*a0d0*/  ISETP.GT.AND P3, PT, R0, 0xf0, PT ;  /* 0x000000f00000780c */ /* 0x000fe40003f64270 */
[----:B------:R-:W-:Y:S01]  /*a0e0*/  F2FP.F16.F32.PACK_AB R144, RZ, R144 ;  /* 0x00000090ff90723e */ /* 0x000fe200000000ff */
[----:B------:R-:W-:Y:S01]  /*a0f0*/  @P4 STG.E.U16 desc[UR36][R6.64+0x1d0], R142 ;  /* 0x0001d08e06004986 */ /* 0x000fe2000c101524 */
[C---:B------:R-:W-:Y:S02]  /*a100*/  ISETP.GT.AND P4, PT, R3.reuse, RZ, P3 ;  /* 0x000000ff0300720c */ /* 0x040fe40001f84270 */
[C---:B------:R-:W-:Y:S01]  /*a110*/  ISETP.GT.AND P3, PT, R3.reuse, 0x8, P3 ;  /* 0x000000080300780c */ /* 0x040fe20001f64270 */
[----:B------:R-:W-:Y:S01]  /*a120*/  @P5 STG.E.U16 desc[UR36][R6.64+0x1d2], R143 ;  /* 0x0001d28f06005986 */ /* 0x000fe2000c101524 */
[----:B------:R-:W-:-:S02]  /*a130*/  ISETP.GT.AND P5, PT, R3, RZ, P0 ;  /* 0x000000ff0300720c */ /* 0x000fc400007a4270 */
[----:B------:R-:W-:Y:S02]  /*a140*/  F2FP.F16.F32.PACK_AB R145, RZ, R145 ;  /* 0x00000091ff91723e */ /* 0x000fe400000000ff */
[C---:B------:R-:W-:Y:S02]  /*a150*/  ISETP.GT.AND P0, PT, R3.reuse, 0x8, P0 ;  /* 0x000000080300780c */ /* 0x040fe40000704270 */
[C---:B------:R-:W-:Y:S02]  /*a160*/  ISETP.GT.AND P1, PT, R0.reuse, 0xf9, PT ;  /* 0x000000f90000780c */ /* 0x040fe40003f24270 */
[----:B------:R-:W-:Y:S01]  /*a170*/  ISETP.GT.AND P2, PT, R0, 0xf8, PT ;  /* 0x000000f80000780c */ /* 0x000fe20003f44270 */
[----:B------:R-:W-:Y:S01]  /*a180*/  @P4 STG.E.U16 desc[UR36][R4.64+0x1e0], R144 ;  /* 0x0001e09004004986 */ /* 0x000fe2000c101524 */
[C---:B------:R-:W-:Y:S01]  /*a190*/  ISETP.GT.AND P4, PT, R3.reuse, RZ, P1 ;  /* 0x000000ff0300720c */ /* 0x040fe20000f84270 */
[----:B------:R-:W-:Y:S01]  /*a1a0*/  @P3 IMAD.MOV.U32 R2, RZ, RZ, R6 ;  /* 0x000000ffff023224 */ /* 0x000fe200078e0006 */
[C---:B------:R-:W-:Y:S01]  /*a1b0*/  ISETP.GT.AND P1, PT, R3.reuse, 0x8, P1 ;  /* 0x000000080300780c */ /* 0x040fe20000f24270 */
[----:B------:R-:W-:Y:S01]  /*a1c0*/  @P5 STG.E.U16 desc[UR36][R4.64+0x1e2], R145 ;  /* 0x0001e29104005986 */ /* 0x000fe2000c101524 */
[----:B------:R-:W-:-:S02]  /*a1d0*/  ISETP.GT.AND P5, PT, R3, RZ, P2 ;  /* 0x000000ff0300720c */ /* 0x000fc400017a4270 */
[----:B------:R-:W-:Y:S01]  /*a1e0*/  ISETP.GT.AND P2, PT, R3, 0x8, P2 ;  /* 0x000000080300780c */ /* 0x000fe20001744270 */
[----:B------:R-:W-:Y:S01]  /*a1f0*/  @P3 IMAD.MOV.U32 R3, RZ, RZ, R7 ;  /* 0x000000ffff033224 */ /* 0x000fe200078e0007 */
[----:B------:R-:W-:Y:S02]  /*a200*/  F2FP.F16.F32.PACK_AB R146, RZ, R146 ;  /* 0x00000092ff92723e */ /* 0x000fe400000000ff */
[----:B------:R-:W-:Y:S02]  /*a210*/  F2FP.F16.F32.PACK_AB R147, RZ, R147 ;  /* 0x00000093ff93723e */ /* 0x000fe400000000ff */
[----:B------:R-:W-:Y:S01]  /*a220*/  F2FP.F16.F32.PACK_AB R148, RZ, R148 ;  /* 0x00000094ff94723e */ /* 0x000fe200000000ff */
[----:B------:R0:W-:Y:S01]  /*a230*/  @P3 STG.E.U16 desc[UR36][R2.64+0x1e0], R146 ;  /* 0x0001e09202003986 */ /* 0x0001e2000c101524 */
[----:B------:R-:W-:Y:S02]  /*a240*/  F2FP.F16.F32.PACK_AB R149, RZ, R149 ;  /* 0x00000095ff95723e */ /* 0x000fe400000000ff */
[----:B------:R-:W-:-:S02]  /*a250*/  F2FP.F16.F32.PACK_AB R150, RZ, R150 ;  /* 0x00000096ff96723e */ /* 0x000fc400000000ff */
[----:B------:R-:W-:Y:S01]  /*a260*/  F2FP.F16.F32.PACK_AB R151, RZ, R151 ;  /* 0x00000097ff97723e */ /* 0x000fe200000000ff */
[----:B0-----:R-:W-:Y:S02]  /*a270*/  @P0 IMAD.MOV.U32 R2, RZ, RZ, R6 ;  /* 0x000000ffff020224 */ /* 0x001fe400078e0006 */
[----:B------:R-:W-:-:S05]  /*a280*/  @P0 IMAD.MOV.U32 R3, RZ, RZ, R7 ;  /* 0x000000ffff030224 */ /* 0x000fca00078e0007 */
[----:B------:R0:W-:Y:S02]  /*a290*/  @P0 STG.E.U16 desc[UR36][R2.64+0x1e2], R147 ;  /* 0x0001e29302000986 */ /* 0x0001e4000c101524 */
[----:B0-----:R-:W-:Y:S02]  /*a2a0*/  @P5 IMAD.MOV.U32 R2, RZ, RZ, R4 ;  /* 0x000000ffff025224 */ /* 0x001fe400078e0004 */
[----:B------:R-:W-:-:S05]  /*a2b0*/  @P5 IMAD.MOV.U32 R3, RZ, RZ, R5 ;  /* 0x000000ffff035224 */ /* 0x000fca00078e0005 */
[----:B------:R0:W-:Y:S04]  /*a2c0*/  @P5 STG.E.U16 desc[UR36][R2.64+0x1f0], R148 ;  /* 0x0001f09402005986 */ /* 0x0001e8000c101524 */
[----:B------:R1:W-:Y:S01]  /*a2d0*/  @P4 STG.E.U16 desc[UR36][R4.64+0x1f2], R149 ;  /* 0x0001f29504004986 */ /* 0x0003e2000c101524 */
[----:B0-----:R-:W-:Y:S02]  /*a2e0*/  @P2 IMAD.MOV.U32 R2, RZ, RZ, R6 ;  /* 0x000000ffff022224 */ /* 0x001fe400078e0006 */
[----:B------:R-:W-:-:S05]  /*a2f0*/  @P2 IMAD.MOV.U32 R3, RZ, RZ, R7 ;  /* 0x000000ffff032224 */ /* 0x000fca00078e0007 */
[----:B------:R1:W-:Y:S04]  /*a300*/  @P2 STG.E.U16 desc[UR36][R2.64+0x1f0], R150 ;  /* 0x0001f09602002986 */ /* 0x0003e8000c101524 */
[----:B------:R1:W-:Y:S02]  /*a310*/  @P1 STG.E.U16 desc[UR36][R6.64+0x1f2], R151 ;  /* 0x0001f29706001986 */ /* 0x0003e4000c101524 */
.L_x_290:
[----:B------:R-:W-:Y:S05]  /*a320*/  BSYNC B0 ;  /* 0x0000000000007941 */ /* 0x000fea0003800000 */
.L_x_36:
[----:B01----:R-:W2:Y:S01]  /*a330*/  LDL.64 R2, [R1] ;  /* 0x0000000001027983 */ /* 0x003ea20000100a00 */
[----:B------:R-:W-:Y:S01]  /*a340*/  ULDC.64 UR4, c[0x0][0x650] ;  /* 0x0001940000047ab9 */ /* 0x000fe20000000a00 */
[----:B------:R0:W-:Y:S01]  /*a350*/  SYNCS.ARRIVE.TRANS64.A1T0 RZ, [R162+UR45], RZ ;  /* 0x000000ffa2ff79a7 */ /* 0x0001e2000810002d */
[----:B------:R-:W-:Y:S01]  /*a360*/  PRMT R0, RZ, 0x7610, R0 ;  /* 0x00007610ff007816 */ /* 0x000fe20000000000 */
[----:B-----5:R-:W-:Y:S02]  /*a370*/  IMAD.MOV.U32 R19, RZ, RZ, -0x1 ;  /* 0xffffffffff137424 */ /* 0x020fe400078e00ff */
[----:B------:R-:W-:Y:S01]  /*a380*/  IMAD.MOV.U32 R22, RZ, RZ, -0x1 ;  /* 0xffffffffff167424 */ /* 0x000fe200078e00ff */
[----:B--2---:R-:W-:-:S04]  /*a390*/  LEA R18, P0, R2, R18, 0x1 ;  /* 0x0000001202127211 */ /* 0x004fc800078008ff */
[----:B------:R-:W-:Y:S01]  /*a3a0*/  LEA.HI.X R17, R2, R17, R23, 0x1, P0 ;  /* 0x0000001102117211 */ /* 0x000fe200000f0c17 */
[----:B------:R-:W-:Y:S01]  /*a3b0*/  IMAD.MOV.U32 R2, RZ, RZ, -0x1 ;  /* 0xffffffffff027424 */ /* 0x000fe200078e00ff */
[----:B------:R-:W-:-:S04]  /*a3c0*/  ISETP.GE.U32.AND P0, PT, R18, UR4, PT ;  /* 0x0000000412007c0c */ /* 0x000fc8000bf06070 */
[----:B------:R-:W-:-:S13]  /*a3d0*/  ISETP.GE.U32.AND.EX P0, PT, R17, UR5, PT, P0 ;  /* 0x0000000511007c0c */ /* 0x000fda000bf06100 */
[----:B0-----:R-:W-:Y:S05]  /*a3e0*/  @P0 BRA `(.L_x_291) ;  /* 0x0000000400700947 */ /* 0x001fea0003800000 */
[----:B------:R-:W0:Y:S01]  /*a3f0*/  S2R R10, SR_CTAID.X ;  /* 0x00000000000a7919 */ /* 0x000e220000002500 */
[----:B------:R-:W1:Y:S01]  /*a400*/  LDC.64 R8, c[0x0][0x628] ;  /* 0x00018a00ff087b82 */ /* 0x000e620000000a00 */
[----:B------:R-:W-:Y:S01]  /*a410*/  ULDC UR4, c[0x0][0x150] ;  /* 0x0000540000047ab9 */ /* 0x000fe20000000800 */
[----:B---34-:R-:W-:Y:S01]  /*a420*/  IMAD.MOV.U32 R6, RZ, RZ, R18 ;  /* 0x000000ffff067224 */ /* 0x018fe200078e0012 */
[----:B------:R-:W2:Y:S01]  /*a430*/  S2R R20, SR_CTAID.Y ;  /* 0x0000000000147919 */ /* 0x000ea20000002600 */
[----:B------:R-:W-:-:S04]  /*a440*/  IMAD.MOV.U32 R7, RZ, RZ, R17 ;  /* 0x000000ffff077224 */ /* 0x000fc800078e0011 */
[----:B------:R-:W3:Y:S08]  /*a450*/  LDC R15, c[0x0][0x144] ;  /* 0x00005100ff0f7b82 */ /* 0x000ef00000000800 */
[----:B------:R-:W4:Y:S08]  /*a460*/  LDC R0, c[0x0][0x630] ;  /* 0x00018c00ff007b82 */ /* 0x000f300000000800 */
[----:B------:R-:W2:Y:S01]  /*a470*/  LDC.64 R12, c[0x0][0x620] ;  /* 0x00018800ff0c7b82 */ /* 0x000ea20000000a00 */
[----:B-1----:R-:W-:-:S04]  /*a480*/  ISETP.NE.U32.AND P0, PT, R8, RZ, PT ;  /* 0x000000ff0800720c */ /* 0x002fc80003f05070 */
[----:B------:R-:W-:Y:S02]  /*a490*/  ISETP.NE.AND.EX P0, PT, R9, RZ, PT, P0 ;  /* 0x000000ff0900720c */ /* 0x000fe40003f05300 */
[----:B0-----:R-:W-:-:S05]  /*a4a0*/  I2FP.F32.U32 R2, R10 ;  /* 0x0000000a00027245 */ /* 0x001fca0000201000 */
[----:B------:R-:W-:-:S04]  /*a4b0*/  FMUL R2, R2, UR4 ;  /* 0x0000000402027c20 */ /* 0x000fc80008400000 */
[----:B------:R0:W1:Y:S02]  /*a4c0*/  F2I.U32.TRUNC.NTZ R14, R2 ;  /* 0x00000002000e7305 */ /* 0x000064000020f000 */
[----:B---34-:R-:W-:Y:S05]  /*a4d0*/  @!P0 BRA `(.L_x_292) ;  /* 0x0000000000288947 */ /* 0x018fea0003800000 */
[----:B------:R-:W3:Y:S02]  /*a4e0*/  LDC R3, c[0x0][0x634] ;  /* 0x00018d00ff037b82 */ /* 0x000ee40000000800 */
[----:B---3--:R-:W-:-:S05]  /*a4f0*/  IADD3 R7, P0, R18, R3, RZ ;  /* 0x0000000312077210 */ /* 0x008fca0007f1e0ff */
[----:B------:R-:W-:-:S04]  /*a500*/  IMAD.X R11, RZ, RZ, R17, P0 ;  /* 0x000000ffff0b7224 */ /* 0x000fc800000e0611 */
[----:B0-----:R-:W-:-:S04]  /*a510*/  IMAD.WIDE.U32 R2, R11, R8, RZ ;  /* 0x000000080b027225 */ /* 0x001fc800078e00ff */
[----:B------:R-:W-:-:S04]  /*a520*/  IMAD.WIDE.U32 R4, P0, R7, R9, R2 ;  /* 0x0000000907047225 */ /* 0x000fc80007800002 */
[----:B------:R-:W-:-:S04]  /*a530*/  IMAD.WIDE.U32 R2, R7, R8, RZ ;  /* 0x0000000807027225 */ /* 0x000fc800078e00ff */
[----:B------:R-:W-:Y:S01]  /*a540*/  IMAD.X R7, RZ, RZ, RZ, P0 ;  /* 0x000000ffff077224 */ /* 0x000fe200000e06ff */
[----:B------:R-:W-:Y:S01]  /*a550*/  IADD3 RZ, P0, R3, R4, RZ ;  /* 0x0000000403ff7210 */ /* 0x000fe20007f1e0ff */
[----:B------:R-:W-:-:S04]  /*a560*/  IMAD.MOV.U32 R6, RZ, RZ, R5 ;  /* 0x000000ffff067224 */ /* 0x000fc800078e0005 */
[----:B------:R-:W-:-:S08]  /*a570*/  IMAD.WIDE.U32.X R6, R11, R9, R6, P0 ;  /* 0x000000090b067225 */ /* 0x000fd000000e0406 */
.L_x_292:
[----:B------:R-:W3:Y:S01]  /*a580*/  LDC.64 R26, c[0x0][0x640] ;  /* 0x00019000ff1a7b82 */ /* 0x000ee20000000a00 */
[-C--:B------:R-:W-:Y:S01]  /*a590*/  SHF.R.U64 R11, R6, R0.reuse, R7 ;  /* 0x00000000060b7219 */ /* 0x080fe20000001207 */
[----:B------:R-:W-:Y:S01]  /*a5a0*/  IMAD.MOV.U32 R19, RZ, RZ, R17 ;  /* 0x000000ffff137224 */ /* 0x000fe200078e0011 */
[----:B------:R-:W-:Y:S01]  /*a5b0*/  SHF.R.U32.HI R0, RZ, R0, R7 ;  /* 0x00000000ff007219 */ /* 0x000fe20000011607 */
[----:B-1----:R-:W-:Y:S01]  /*a5c0*/  IMAD.MOV R14, RZ, RZ, -R14 ;  /* 0x000000ffff0e7224 */ /* 0x002fe200078e0a0e */
[----:B------:R-:W-:Y:S01]  /*a5d0*/  IADD3 R5, P0, RZ, -R11, RZ ;  /* 0x8000000bff057210 */ /* 0x000fe20007f1e0ff */
[----:B------:R-:W-:Y:S01]  /*a5e0*/  ULDC UR4, c[0x0][0x154] ;  /* 0x0000550000047ab9 */ /* 0x000fe20000000800 */
[----:B------:R-:W-:Y:S01]  /*a5f0*/  IMAD.MOV.U32 R7, RZ, RZ, 0x1 ;  /* 0x00000001ff077424 */ /* 0x000fe200078e00ff */
[----:B------:R-:W1:Y:S01]  /*a600*/  LDC R4, c[0x0][0x618] ;  /* 0x00018600ff047b82 */ /* 0x000e620000000800 */
[----:B------:R-:W-:Y:S02]  /*a610*/  IMAD R22, R15, R14, R10 ;  /* 0x0000000e0f167224 */ /* 0x000fe400078e020a */
[----:B------:R-:W-:-:S04]  /*a620*/  IMAD.X R3, RZ, RZ, ~R0, P0 ;  /* 0x000000ffff037224 */ /* 0x000fc800000e0e00 */
[-C--:B--2---:R-:W-:Y:S01]  /*a630*/  IMAD R0, R3, R12.reuse, RZ ;  /* 0x0000000c03007224 */ /* 0x084fe200078e02ff */
[----:B------:R-:W2:Y:S01]  /*a640*/  LDC R6, c[0x0][0x608] ;  /* 0x00018200ff067b82 */ /* 0x000ea20000000800 */
[----:B0-----:R-:W-:-:S04]  /*a650*/  IMAD.WIDE.U32 R2, R5, R12, R18 ;  /* 0x0000000c05027225 */ /* 0x001fc800078e0012 */
[----:B------:R-:W-:Y:S01]  /*a660*/  IMAD R5, R5, R13, R0 ;  /* 0x0000000d05057224 */ /* 0x000fe200078e0200 */
[----:B------:R-:W-:Y:S02]  /*a670*/  I2FP.F32.U32 R0, R20 ;  /* 0x0000001400007245 */ /* 0x000fe40000201000 */
[----:B------:R-:W0:Y:S01]  /*a680*/  LDC R24, c[0x0][0x658] ;  /* 0x00019600ff187b82 */ /* 0x000e220000000800 */
[----:B------:R-:W-:Y:S01]  /*a690*/  IMAD.IADD R3, R3, 0x1, R5 ;  /* 0x0000000103037824 */ /* 0x000fe200078e0205 */
[----:B---3--:R-:W-:Y:S01]  /*a6a0*/  ISETP.NE.U32.AND P0, PT, R26, RZ, PT ;  /* 0x000000ff1a00720c */ /* 0x008fe20003f05070 */
[----:B------:R-:W-:Y:S01]  /*a6b0*/  FMUL R0, R0, UR4 ;  /* 0x0000000400007c20 */ /* 0x000fe20008400000 */
[----:B------:R-:W-:Y:S02]  /*a6c0*/  IMAD.MOV.U32 R5, RZ, RZ, -0x1 ;  /* 0xffffffffff057424 */ /* 0x000fe400078e00ff */
[----:B------:R-:W-:Y:S01]  /*a6d0*/  ISETP.NE.AND.EX P0, PT, R27, RZ, PT, P0 ;  /* 0x000000ff1b00720c */ /* 0x000fe20003f05300 */
[----:B------:R3:W4:Y:S01]  /*a6e0*/  F2I.U32.TRUNC.NTZ R12, R0 ;  /* 0x00000000000c7305 */ /* 0x000722000020f000 */
[----:B------:R-:W3:Y:S01]  /*a6f0*/  LDC R15, c[0x0][0x148] ;  /* 0x00005200ff0f7b82 */ /* 0x000ee20000000800 */
[----:B-1----:R-:W-:-:S02]  /*a700*/  SHF.R.U64 R10, R2, R4, R3 ;  /* 0x00000004020a7219 */ /* 0x002fc40000001203 */
[----:B------:R-:W-:-:S05]  /*a710*/  SHF.R.U32.HI R3, RZ, R4, R3 ;  /* 0x00000004ff037219 */ /* 0x000fca0000011603 */
[----:B------:R-:W1:Y:S01]  /*a720*/  LDC R14, c[0x0][0x600] ;  /* 0x00018000ff0e7b82 */ /* 0x000e620000000800 */
[-CC-:B--2---:R-:W-:Y:S02]  /*a730*/  SHF.R.U64 R8, R10, R6.reuse, R3.reuse ;  /* 0x000000060a087219 */ /* 0x184fe40000001203 */
[----:B------:R-:W-:-:S05]  /*a740*/  SHF.R.U32.HI R3, RZ, R6, R3 ;  /* 0x00000006ff037219 */ /* 0x000fca0000011603 */
[----:B------:R-:W2:Y:S01]  /*a750*/  LDC R21, c[0x0][0x648] ;  /* 0x00019200ff157b82 */ /* 0x000ea20000000800 */
[-CC-:B0-----:R-:W-:Y:S02]  /*a760*/  SHF.R.U64 R13, R8, R24.reuse, R3.reuse ;  /* 0x00000018080d7219 */ /* 0x181fe40000001203 */
[-C--:B------:R-:W-:Y:S02]  /*a770*/  SHF.L.U32 R5, R5, R24.reuse, RZ ;  /* 0x0000001805057219 */ /* 0x080fe400000006ff */
[-C--:B------:R-:W-:Y:S01]  /*a780*/  SHF.R.U32.HI R3, RZ, R24.reuse, R3 ;  /* 0x00000018ff037219 */ /* 0x080fe20000011603 */
[----:B------:R-:W-:Y:S01]  /*a790*/  IMAD.MOV.U32 R2, RZ, RZ, R13 ;  /* 0x000000ffff027224 */ /* 0x000fe200078e000d */
[----:B------:R-:W-:Y:S01]  /*a7a0*/  SHF.L.U32 R24, R7, R24, RZ ;  /* 0x0000001807187219 */ /* 0x000fe200000006ff */
[----:B------:R-:W0:Y:S01]  /*a7b0*/  LDC R25, c[0x0][0x638] ;  /* 0x00018e00ff197b82 */ /* 0x000e220000000800 */
[----:B------:R-:W-:-:S07]  /*a7c0*/  LOP3.LUT R19, RZ, R5, RZ, 0x33, !PT ;  /* 0x00000005ff137212 */ /* 0x000fce00078e33ff */
[----:B------:R-:W0:Y:S01]  /*a7d0*/  LDC R28, c[0x0][0x610] ;  /* 0x00018400ff1c7b82 */ /* 0x000e220000000800 */
[----:B----4-:R-:W-:Y:S05]  /*a7e0*/  @!P0 BRA `(.L_x_293) ;  /* 0x0000000000288947 */ /* 0x010fea0003800000 */
[----:B---3--:R-:W3:Y:S02]  /*a7f0*/  LDC R0, c[0x0][0x64c] ;  /* 0x00019300ff007b82 */ /* 0x008ee40000000800 */
[----:B---3--:R-:W-:-:S05]  /*a800*/  IADD3 R7, P0, R13, R0, RZ ;  /* 0x000000000d077210 */ /* 0x008fca0007f1e0ff */
        /* <DEDUP_REMOVED lines=8> */
.L_x_293:
[----:B------:R-:W4:Y:S01]  /*a890*/  LDC R4, c[0x0][0x65c] ;  /* 0x00019700ff047b82 */ /* 0x000f220000000800 */
[----:B--23--:R-:W-:Y:S01]  /*a8a0*/  SHF.R.U64 R0, R2, R21, R3 ;  /* 0x0000001502007219 */ /* 0x00cfe20000001203 */
[----:B-1----:R-:W-:Y:S01]  /*a8b0*/  VIADD R3, R14, 0xffffffff ;  /* 0xffffffff0e037836 */ /* 0x002fe20000000000 */
[----:B------:R-:W-:Y:S01]  /*a8c0*/  LOP3.LUT R19, R8, R19, RZ, 0xc0, !PT ;  /* 0x0000001308137212 */ /* 0x000fe200078ec0ff */
[----:B------:R-:W-:Y:S02]  /*a8d0*/  IMAD.MOV R12, RZ, RZ, -R12 ;  /* 0x000000ffff0c7224 */ /* 0x000fe400078e0a0c */
[----:B------:R-:W-:Y:S01]  /*a8e0*/  IMAD.MOV R2, RZ, RZ, -R0 ;  /* 0x000000ffff027224 */ /* 0x000fe200078e0a00 */
[----:B------:R-:W-:Y:S01]  /*a8f0*/  LOP3.LUT R3, R10, R3, RZ, 0xc0, !PT ;  /* 0x000000030a037212 */ /* 0x000fe200078ec0ff */
[----:B------:R-:W-:Y:S02]  /*a900*/  IMAD R19, R24, R0, R19 ;  /* 0x0000000018137224 */ /* 0x000fe400078e0213 */
[----:B0-----:R-:W-:-:S04]  /*a910*/  IMAD R0, R2, R25, R13 ;  /* 0x0000001902007224 */ /* 0x001fc800078e020d */
[----:B------:R-:W-:Y:S01]  /*a920*/  IMAD R2, R0, R14, R3 ;  /* 0x0000000e00027224 */ /* 0x000fe200078e0203 */
[----:B----4-:R-:W-:Y:S01]  /*a930*/  ISETP.NE.AND P0, PT, R4, 0x1, PT ;  /* 0x000000010400780c */ /* 0x010fe20003f05270 */
[----:B------:R-:W-:-:S05]  /*a940*/  IMAD.MOV.U32 R4, RZ, RZ, 0x1 ;  /* 0x00000001ff047424 */ /* 0x000fca00078e00ff */
[----:B------:R-:W-:-:S07]  /*a950*/  PRMT R0, R4, 0x7610, R0 ;  /* 0x0000761004007816 */ /* 0x000fce0000000000 */
[----:B------:R-:W-:-:S04]  /*a960*/  @P0 IMAD R22, R15, R12, R20 ;  /* 0x0000000c0f160224 */ /* 0x000fc800078e0214 */
[----:B------:R-:W-:-:S05]  /*a970*/  IMAD R19, R19, R28, R22 ;  /* 0x0000001c13137224 */ /* 0x000fca00078e0216 */
[----:B------:R-:W-:Y:S02]  /*a980*/  SEL R22, R2, R19, !P0 ;  /* 0x0000001302167207 */ /* 0x000fe40004000000 */
[----:B------:R-:W-:Y:S01]  /*a990*/  SEL R19, R19, R2, !P0 ;  /* 0x0000000213137207 */ /* 0x000fe20004000000 */
[----:B------:R-:W-:-:S07]  /*a9a0*/  IMAD.MOV.U32 R2, RZ, RZ, R11 ;  /* 0x000000ffff027224 */ /* 0x000fce00078e000b */
.L_x_291:
[----:B------:R-:W-:Y:S02]  /*a9b0*/  LOP3.LUT P0, RZ, R0, 0xff, RZ, 0xc0, !PT ;  /* 0x000000ff00ff7812 */ /* 0x000fe4000780c0ff */
[----:B------:R-:W-:-:S11]  /*a9c0*/  LOP3.LUT R175, R175, 0x1, RZ, 0x3c, !PT ;  /* 0x00000001afaf7812 */ /* 0x000fd600078e3cff */
[----:B------:R-:W-:Y:S05]  /*a9d0*/  @P0 BRA `(.L_x_294) ;  /* 0xffffff6c00240947 */ /* 0x000fea000383ffff */
[----:B------:R-:W-:Y:S05]  /*a9e0*/  EXIT ;  /* 0x000000000000794d */ /* 0x000fea0003800000 */
.L_x_17:
[----:B------:R-:W-:-:S08]  /*a9f0*/  ISETP.NE.AND P0, PT, R5, RZ, PT ;  /* 0x000000ff0500720c */ /* 0x000fd00003f05270 */
[----:B0-----:R-:W0:-:S00]  /*aa00*/  USETMAXREG.DEALLOC.CTAPOOL 0x28 ;  /* 0x00000028000079c8 */ /* 0x001e0000080e0500 */
[----:B------:R-:W-:Y:S05]  /*aa10*/  @P0 EXIT ;  /* 0x000000000000094d */ /* 0x000fea0003800000 */
[----:B0-----:R-:W-:Y:S01]  /*aa20*/  LOP3.LUT P0, RZ, R8, 0xff, RZ, 0xc0, !PT ;  /* 0x000000ff08ff7812 */ /* 0x001fe2000780c0ff */
[----:B------:R-:W-:Y:S02]  /*aa30*/  IMAD.MOV.U32 R0, RZ, RZ, 0x1 ;  /* 0x00000001ff007424 */ /* 0x000fe400078e00ff */
[----:B------:R-:W-:-:S10]  /*aa40*/  IMAD.MOV.U32 R8, RZ, RZ, RZ ;  /* 0x000000ffff087224 */ /* 0x000fd400078e00ff */
[----:B------:R-:W-:Y:S05]  /*aa50*/  @!P0 BRA `(.L_x_295) ;  /* 0x0000000c006c8947 */ /* 0x000fea0003800000 */
[----:B------:R-:W0:Y:S01]  /*aa60*/  S2R R7, SR_CgaCtaId ;  /* 0x0000000000077919 */ /* 0x000e220000008800 */
[----:B------:R-:W-:Y:S01]  /*aa70*/  LOP3.LUT P0, RZ, R4, 0x1f, RZ, 0xc0, !PT ;  /* 0x0000001f04ff7812 */ /* 0x000fe2000780c0ff */
[----:B------:R-:W-:Y:S01]  /*aa80*/  ULDC UR5, c[0x0][0x658] ;  /* 0x0001960000057ab9 */ /* 0x000fe20000000800 */
[----:B------:R-:W-:Y:S01]  /*aa90*/  UMOV UR6, 0xffffffff ;  /* 0xffffffff00067882 */ /* 0x000fe20000000000 */
[----:B------:R-:W-:Y:S01]  /*aaa0*/  BSSY B0, `(.L_x_295) ;  /* 0x00000d6000007945 */ /* 0x000fe20003800000 */
[----:B------:R-:W-:Y:S01]  /*aab0*/  USHF.L.U32 UR6, UR6, UR5, URZ ;  /* 0x0000000506067299 */ /* 0x000fe2000800063f */
[C---:B------:R-:W-:Y:S01]  /*aac0*/  ISETP.NE.AND P2, PT, R3.reuse, RZ, PT ;  /* 0x000000ff0300720c */ /* 0x040fe20003f45270 */
[----:B------:R-:W-:Y:S01]  /*aad0*/  IMAD.MOV.U32 R9, RZ, RZ, 0x1 ;  /* 0x00000001ff097424 */ /* 0x000fe200078e00ff */
[----:B------:R-:W-:Y:S01]  /*aae0*/  ISETP.NE.OR P0, PT, R3, RZ, !P0 ;  /* 0x000000ff0300720c */ /* 0x000fe20004705670 */
[----:B------:R-:W-:Y:S01]  /*aaf0*/  IMAD.MOV.U32 R0, RZ, RZ, 0x1 ;  /* 0x00000001ff007424 */ /* 0x000fe200078e00ff */
[----:B------:R-:W-:Y:S01]  /*ab00*/  LOP3.LUT R6, R16, 0x2, RZ, 0xfc, !PT ;  /* 0x0000000210067812 */ /* 0x000fe200078efcff */
[----:B------:R-:W-:Y:S01]  /*ab10*/  IMAD.MOV.U32 R8, RZ, RZ, RZ ;  /* 0x000000ffff087224 */ /* 0x000fe200078e00ff */
[----:B------:R-:W-:Y:S01]  /*ab20*/  ULDC UR4, c[0x0][0x600] ;  /* 0x0001800000047ab9 */ /* 0x000fe20000000800 */
[----:B------:R-:W-:Y:S01]  /*ab30*/  UMOV UR7, 0x1 ;  /* 0x0000000100077882 */ /* 0x000fe20000000000 */
[----:B------:R-:W-:-:S02]  /*ab40*/  UIADD3 UR21, UR40, 0x1, URZ ;  /* 0x0000000128157890 */ /* 0x000fc4000fffe03f */
[----:B------:R-:W-:Y:S02]  /*ab50*/  UIADD3 UR4, UR4, -0x1, URZ ;  /* 0xffffffff04047890 */ /* 0x000fe4000fffe03f */
[----:B------:R-:W-:Y:S02]  /*ab60*/  USHF.L.U32 UR5, UR7, UR5, URZ ;  /* 0x0000000507057299 */ /* 0x000fe4000800063f */
[----:B------:R-:W-:Y:S01]  /*ab70*/  ULOP3.LUT UR13, URZ, UR6, URZ, 0x33, !UPT ;  /* 0x000000063f0d7292 */ /* 0x000fe2000f8e333f */
[----:B------:R-:W-:Y:S01]  /*ab80*/  ULDC.64 UR22, c[0x0][0x198] ;  /* 0x0000660000167ab9 */ /* 0x000fe20000000a00 */
[C---:B0-----:R-:W-:Y:S02]  /*ab90*/  IMAD.SHL.U32 R10, R7.reuse, 0x80, RZ ;  /* 0x00000080070a7824 */ /* 0x041fe400078e00ff */
[----:B------:R-:W-:-:S03]  /*aba0*/  IMAD.SHL.U32 R7, R7, 0x2000, RZ ;  /* 0x0000200007077824 */ /* 0x000fc600078e00ff */
[----:B------:R-:W-:Y:S02]  /*abb0*/  LOP3.LUT R10, R10, 0x80, RZ, 0xc0, !PT ;  /* 0x000000800a0a7812 */ /* 0x000fe400078ec0ff */
[----:B------:R-:W-:-:S07]  /*abc0*/  LOP3.LUT R7, R7, 0x2000, RZ, 0xc0, !PT ;  /* 0x0000200007077812 */ /* 0x000fce00078ec0ff */
.L_x_307:
[----:B------:R-:W-:-:S03]  /*abd0*/  UMOV UR6, 0xffffffff ;  /* 0xffffffff00067882 */ /* 0x000fc60000000000 */
[----:B------:R-:W-:Y:S05]  /*abe0*/  BRA.DIV UR6, `(.L_x_296) ;  /* 0x0000000e06f87947 */ /* 0x000fea000b800000 */
[----:B------:R-:W-:-:S13]  /*abf0*/  ELECT P6, URZ, PT ;  /* 0x00000000003f782f */ /* 0x000fda00038c0000 */
.L_x_319:
[----:B------:R-:W0:Y:S01]  /*ac00*/  LDC R3, c[0x0][0x28c] ;  /* 0x0000a300ff037b82 */ /* 0x000e220000000800 */
[----:B------:R-:W-:Y:S01]  /*ac10*/  BSSY B1, `(.L_x_297) ;  /* 0x0000045000017945 */ /* 0x000fe20003800000 */
[----:B0-----:R-:W-:-:S13]  /*ac20*/  ISETP.LT.OR P6, PT, R3, 0x1, !P6 ;  /* 0x000000010300780c */ /* 0x001fda00077c1670 */
[----:B------:R-:W-:Y:S05]  /*ac30*/  @P6 BRA `(.L_x_298) ;  /* 0x0000000400086947 */ /* 0x000fea0003800000 */
[----:B------:R-:W-:Y:S02]  /*ac40*/  IMAD.SHL.U32 R19, R19, 0x40, RZ ;  /* 0x0000004013137824 */ /* 0x000fe400078e00ff */
[----:B------:R-:W-:Y:S02]  /*ac50*/  IMAD R22, R22, 0x100, R10 ;  /* 0x0000010016167824 */ /* 0x000fe400078e020a */
[----:B------:R-:W-:Y:S02]  /*ac60*/  IMAD.MOV.U32 R14, RZ, RZ, RZ ;  /* 0x000000ffff0e7224 */ /* 0x000fe400078e00ff */
[----:B------:R-:W-:Y:S02]  /*ac70*/  IMAD.U32 R15, RZ, RZ, UR21 ;  /* 0x00000015ff0f7e24 */ /* 0x000fe4000f8e00ff */
[----:B------:R-:W-:Y:S02]  /*ac80*/  IMAD.MOV.U32 R3, RZ, RZ, R0 ;  /* 0x000000ffff037224 */ /* 0x000fe400078e0000 */
[----:B------:R-:W-:-:S07]  /*ac90*/  IMAD.MOV.U32 R4, RZ, RZ, R8 ;  /* 0x000000ffff047224 */ /* 0x000fce00078e0008 */
.L_x_302:
[----:B------:R-:W0:Y:S01]  /*aca0*/  S2R R12, SR_CgaCtaId ;  /* 0x00000000000c7919 */ /* 0x000e220000008800 */
[----:B------:R-:W-:Y:S01]  /*acb0*/  MOV R5, 0x400 ;  /* 0x0000040000057802 */ /* 0x000fe20000000f00 */
[----:B------:R-:W1:Y:S03]  /*acc0*/  @!P2 LDC R11, c[0x0][0x500] ;  /* 0x00014000ff0bab82 */ /* 0x000e660000000800 */
[----:B0-----:R-:W-:Y:S02]  /*acd0*/  LEA R13, R12, R5, 0x18 ;  /* 0x000000050c0d7211 */ /* 0x001fe400078ec0ff */
[----:B------:R-:W-:-:S03]  /*ace0*/  SHF.L.U32 R5, R3, 0x1f, RZ ;  /* 0x0000001f03057819 */ /* 0x000fc600000006ff */
[----:B------:R-:W-:-:S04]  /*acf0*/  IMAD R12, R4, 0x8, R13 ;  /* 0x00000008040c7824 */ /* 0x000fc800078e020d */
[----:B------:R-:W0:Y:S02]  /*ad00*/  SYNCS.PHASECHK.TRANS64.TRYWAIT P1, [R12+URZ+0x18], R5 ;  /* 0x000018050c0075a7 */ /* 0x000e24000802017f */
[----:B01----:R-:W-:Y:S05]  /*ad10*/  @!P1 BRA `(.L_x_299) ;  /* 0x0000000c00cc9947 */ /* 0x003fea0003800000 */
.L_x_320:
[----:B0-----:R-:W-:Y:S01]  /*ad20*/  PRMT R5, R6, 0x9910, RZ ;  /* 0x0000991006057816 */ /* 0x001fe200000000ff */
[----:B------:R0:W-:Y:S03]  /*ad30*/  @!P2 SYNCS.ARRIVE.TRANS64 RZ, [R12+URZ], R11 ;  /* 0x0000000b0cffa9a7 */ /* 0x0001e6000800003f */
[----:B------:R-:W-:-:S13]  /*ad40*/  ISETP.NE.AND P1, PT, R5, 0x2, PT ;  /* 0x000000020500780c */ /* 0x000fda0003f25270 */
[----:B0-----:R-:W-:Y:S05]  /*ad50*/  @P1 BRA `(.L_x_300) ;  /* 0x0000000000041947 */ /* 0x001fea0003800000 */
[----:B------:R-:W-:Y:S01]  /*ad60*/  BPT.TRAP 0x1 ;  /* 0x000000040000795c */ /* 0x000fe20000300000 */
.L_x_300:
[----:B------:R-:W-:Y:S05]  /*ad70*/  @P0 BRA `(.L_x_301) ;  /* 0x0000000000040947 */ /* 0x000fea0003800000 */
[----:B------:R-:W-:Y:S01]  /*ad80*/  BPT.TRAP 0x1 ;  /* 0x000000040000795c */ /* 0x000fe20000300000 */
.L_x_301:
[----:B------:R-:W-:Y:S01]  /*ad90*/  IMAD R5, R4, 0x4000, R13 ;  /* 0x0000400004057824 */ /* 0x000fe200078e020d */
[----:B------:R-:W-:Y:S01]  /*ada0*/  R2UR UR34, R14 ;  /* 0x000000000e2272ca */ /* 0x000fe200000e0000 */
[----:B------:R-:W-:Y:S01]  /*adb0*/  VIADD R15, R15, 0xffffffff ;  /* 0xffffffff0f0f7836 */ /* 0x000fe20000000000 */
[----:B------:R-:W-:Y:S01]  /*adc0*/  R2UR UR33, R12 ;  /* 0x000000000c2172ca */ /* 0x000fe200000e0000 */
[----:B------:R-:W-:Y:S01]  /*add0*/  UIADD3 UR6, UP0, UR22, 0xf0, URZ ;  /* 0x000000f016067890 */ /* 0x000fe2000ff1e03f */
[----:B------:R-:W-:Y:S01]  /*ade0*/  R2UR UR24, R5 ;  /* 0x00000000051872ca */ /* 0x000fe200000e0000 */
[----:B------:R-:W-:Y:S01]  /*adf0*/  IMAD R5, R4, 0x8000, R7 ;  /* 0x0000800004057824 */ /* 0x000fe200078e0207 */
[----:B------:R-:W-:Y:S01]  /*ae00*/  R2UR UR36, R2 ;  /* 0x00000000022472ca */ /* 0x000fe200000e0000 */
[----:B------:R-:W-:Y:S01]  /*ae10*/  UIADD3 UR30, UP1, UR22, 0x1f0, URZ ;  /* 0x000001f0161e7890 */ /* 0x000fe2000ff3e03f */
[----:B------:R-:W-:Y:S01]  /*ae20*/  R2UR UR35, R19 ;  /* 0x00000000132372ca */ /* 0x000fe200000e0000 */
[----:B------:R-:W-:Y:S01]  /*ae30*/  IMAD R5, R5, 0x2, R13 ;  /* 0x0000000205057824 */ /* 0x000fe200078e020d */
[----:B------:R-:W-:Y:S01]  /*ae40*/  R2UR UR19, R22 ;  /* 0x00000000161372ca */ /* 0x000fe200000e0000 */
[----:B------:R-:W-:Y:S01]  /*ae50*/  UIADD3.X UR7, URZ, UR23, URZ, UP0, !UPT ;  /* 0x000000173f077290 */ /* 0x000fe200087fe43f */
[----:B------:R-:W-:Y:S01]  /*ae60*/  ISETP.GT.AND P3, PT, R15, 0x1, PT ;  /* 0x000000010f00780c */ /* 0x000fe20003f64270 */
[----:B------:R-:W-:Y:S01]  /*ae70*/  UIADD3 UR26, UR34, 0x40, URZ ;  /* 0x00000040221a7890 */ /* 0x000fe2000fffe03f */
[----:B------:R-:W-:Y:S01]  /*ae80*/  R2UR UR8, R5 ;  /* 0x00000000050872ca */ /* 0x000fe200000e0000 */
[----:B------:R-:W-:Y:S01]  /*ae90*/  UIADD3.X UR31, URZ, UR23, URZ, UP1, !UPT ;  /* 0x000000173f1f7290 */ /* 0x000fe20008ffe43f */
[----:B------:R-:W-:Y:S01]  /*aea0*/  VIADD R4, R4, 0x1 ;  /* 0x0000000104047836 */ /* 0x000fe20000000000 */
[----:B------:R-:W-:Y:S01]  /*aeb0*/  UIADD3 UR32, UR24, 0x100, URZ ;  /* 0x0000010018207890 */ /* 0x000fe2000fffe03f */
[----:B------:R-:W-:Y:S01]  /*aec0*/  VIADD R14, R14, 0x80 ;  /* 0x000000800e0e7836 */ /* 0x000fe20000000000 */
[----:B------:R-:W-:Y:S01]  /*aed0*/  UIADD3 UR24, UR24, 0x2100, URZ ;  /* 0x0000210018187890 */ /* 0x000fe2000fffe03f */
[----:B------:R-:W-:Y:S01]  /*aee0*/  UMOV UR14, 0x0 ;  /* 0x00000000000e7882 */ /* 0x000fe20000000000 */
[----:B------:R-:W-:Y:S01]  /*aef0*/  UMOV UR15, 0x10000000 ;  /* 0x10000000000f7882 */ /* 0x000fe20000000000 */
[----:B------:R-:W-:Y:S01]  /*af00*/  ISETP.NE.AND P1, PT, R4, 0x3, PT ;  /* 0x000000030400780c */ /* 0x000fe20003f25270 */
[----:B------:R-:W-:Y:S01]  /*af10*/  UMOV UR25, UR33 ;  /* 0x0000002100197c82 */ /* 0x000fe20008000000 */
[----:B------:R-:W-:Y:S01]  /*af20*/  UMOV UR28, UR36 ;  /* 0x00000024001c7c82 */ /* 0x000fe20008000000 */
[----:B------:R-:W-:-:S02]  /*af30*/  UMOV UR27, UR35 ;  /* 0x00000023001b7c82 */ /* 0x000fc40008000000 */
[----:B------:R-:W-:Y:S01]  /*af40*/  UIADD3 UR16, UR8, 0xc100, URZ ;  /* 0x0000c10008107890 */ /* 0x000fe2000fffe03f */
[----:B------:R0:W-:Y:S01]  /*af50*/  UTMALDG.3D [UR32], [UR6], desc[UR14] ;  /* 0x00000e20060075b4 */ /* 0x0001e20008011000 */
[----:B------:R-:W-:Y:S01]  /*af60*/  UIADD3 UR8, UR8, 0x14100, URZ ;  /* 0x0001410008087890 */ /* 0x000fe2000fffe03f */
[----:B------:R-:W-:Y:S01]  /*af70*/  SEL R12, RZ, 0x1, P1 ;  /* 0x00000001ff0c7807 */ /* 0x000fe20000800000 */
[----:B------:R-:W-:Y:S01]  /*af80*/  UMOV UR29, 0x30000 ;  /* 0x00030000001d7882 */ /* 0x000fe20000000000 */
[----:B------:R-:W-:Y:S01]  /*af90*/  UMOV UR17, UR33 ;  /* 0x0000002100117c82 */ /* 0x000fe20008000000 */
[----:B------:R-:W-:Y:S01]  /*afa0*/  UMOV UR18, UR34 ;  /* 0x0000002200127c82 */ /* 0x000fe20008000000 */
[----:B------:R-:W-:Y:S01]  /*afb0*/  UMOV UR20, UR36 ;  /* 0x0000002400147c82 */ /* 0x000fe20008000000 */
[----:B------:R-:W-:Y:S01]  /*afc0*/  UMOV UR9, UR33 ;  /* 0x0000002100097c82 */ /* 0x000fe20008000000 */
[----:B------:R-:W-:Y:S01]  /*afd0*/  UMOV UR11, UR19 ;  /* 0x00000013000b7c82 */ /* 0x000fe20008000000 */
[----:B------:R-:W-:Y:S01]  /*afe0*/  UMOV UR12, UR36 ;  /* 0x00000024000c7c82 */ /* 0x000fe20008000000 */
[----:B------:R0:W-:Y:S01]  /*aff0*/  UTMALDG.3D [UR24], [UR6], desc[UR14] ;  /* 0x00000e18060075b4 */ /* 0x0001e20008011000 */
[----:B------:R-:W-:Y:S01]  /*b000*/  UMOV UR10, UR26 ;  /* 0x0000001a000a7c82 */ /* 0x000fe20008000000 */
[----:B------:R-:W-:-:S02]  /*b010*/  LOP3.LUT R3, R3, R12, RZ, 0x3c, !PT ;  /* 0x0000000c03037212 */ /* 0x000fc400078e3cff */
[----:B------:R-:W-:Y:S01]  /*b020*/  SEL R4, R4, RZ, P1 ;  /* 0x000000ff04047207 */ /* 0x000fe20000800000 */
[----:B------:R0:W-:Y:S01]  /*b030*/  UTMALDG.3D.MULTICAST [UR16], [UR30], UR29, desc[UR14] ;  /* 0x00000e101e0073b4 */ /* 0x0001e2000801181d */
[----:B------:R0:W-:Y:S02]  /*b040*/  UTMALDG.3D.MULTICAST [UR8], [UR30], UR29, desc[UR14] ;  /* 0x00000e081e0073b4 */ /* 0x0001e4000801181d */
[----:B0-----:R-:W-:Y:S05]  /*b050*/  @P3 BRA `(.L_x_302) ;  /* 0xfffffffc00103947 */ /* 0x001fea000383ffff */
.L_x_298:
[----:B------:R-:W-:Y:S05]  /*b060*/  BSYNC B1 ;  /* 0x0000000000017941 */ /* 0x000fea0003800000 */
.L_x_297:
[----:B------:R-:W2:Y:S01]  /*b070*/  LDL.64 R12, [R1] ;  /* 0x00000000010c7983 */ /* 0x000ea20000100a00 */
[----:B------:R-:W-:Y:S01]  /*b080*/  LOP3.LUT P4, RZ, R9, 0xff, RZ, 0xc0, !PT ;  /* 0x000000ff09ff7812 */ /* 0x000fe2000788c0ff */
[----:B------:R-:W-:Y:S01]  /*b090*/  VIADD R8, R8, UR40 ;  /* 0x0000002808087c36 */ /* 0x000fe20008000000 */
[----:B------:R-:W-:Y:S01]  /*b0a0*/  ULDC.64 UR6, c[0x0][0x650] ;  /* 0x0001940000067ab9 */ /* 0x000fe20000000a00 */
[----:B------:R-:W-:Y:S01]  /*b0b0*/  IMAD.U32 R5, RZ, RZ, UR40 ;  /* 0x00000028ff057e24 */ /* 0x000fe2000f8e00ff */
[----:B------:R-:W-:Y:S01]  /*b0c0*/  UISETP.GE.U32.AND UP0, UPT, UR40, 0x3, UPT ;  /* 0x000000032800788c */ /* 0x000fe2000bf06070 */
[----:B------:R-:W-:Y:S01]  /*b0d0*/  BSSY B1, `(.L_x_303) ;  /* 0x0000070000017945 */ /* 0x000fe20003800000 */
[----:B------:R-:W-:Y:S01]  /*b0e0*/  ISETP.GT.U32.AND P1, PT, R8, 0x2, PT ;  /* 0x000000020800780c */ /* 0x000fe20003f24070 */
[----:B------:R-:W-:Y:S01]  /*b0f0*/  IMAD.MOV.U32 R19, RZ, RZ, -0x1 ;  /* 0xffffffffff137424 */ /* 0x000fe200078e00ff */
[----:B------:R-:W-:Y:S01]  /*b100*/  PRMT R9, RZ, 0x7610, R9 ;  /* 0x00007610ff097816 */ /* 0x000fe20000000009 */
[----:B------:R-:W-:Y:S01]  /*b110*/  IMAD.MOV.U32 R22, RZ, RZ, -0x1 ;  /* 0xffffffffff167424 */ /* 0x000fe200078e00ff */
[----:B------:R-:W-:-:S02]  /*b120*/  ISETP.LT.U32.AND P1, PT, R5, 0x3, P1 ;  /* 0x000000030500780c */ /* 0x000fc40000f21070 */
[----:B------:R-:W-:Y:S01]  /*b130*/  PLOP3.LUT P3, PT, PT, PT, UP0, 0x80, 0x0 ;  /* 0x000000000000781c */ /* 0x000fe20003f6f008 */
[----:B------:R-:W0:Y:S01]  /*b140*/  @P4 S2R R3, SR_CgaCtaId ;  /* 0x0000000000034919 */ /* 0x000e220000008800 */
[----:B------:R-:W-:-:S04]  /*b150*/  @P4 MOV R2, 0x400 ;  /* 0x0000040000024802 */ /* 0x000fc80000000f00 */
[----:B0-----:R-:W-:Y:S01]  /*b160*/  @P4 LEA R4, R3, R2, 0x18 ;  /* 0x0000000203044211 */ /* 0x001fe200078ec0ff */
[----:B------:R-:W-:-:S03]  /*b170*/  IMAD.WIDE.U32 R2, R8, -0x55555555, RZ ;  /* 0xaaaaaaab08027825 */ /* 0x000fc600078e00ff */
[----:B------:R0:W-:Y:S01]  /*b180*/  @P4 SYNCS.ARRIVE.TRANS64.A1T0 RZ, [R4+URZ+0x68], RZ ;  /* 0x000068ff04ff49a7 */ /* 0x0001e2000810003f */
[----:B------:R-:W-:Y:S01]  /*b190*/  IMAD.MOV.U32 R2, RZ, RZ, -0x1 ;  /* 0xffffffffff027424 */ /* 0x000fe200078e00ff */
[----:B------:R-:W-:Y:S02]  /*b1a0*/  SHF.R.U32.HI R5, RZ, 0x1, R3 ;  /* 0x00000001ff057819 */ /* 0x000fe40000011603 */
[----:B------:R-:W-:-:S03]  /*b1b0*/  SEL R3, RZ, 0x1, !P1 ;  /* 0x00000001ff037807 */ /* 0x000fc60004800000 */
[----:B------:R-:W-:Y:S01]  /*b1c0*/  IMAD R8, R5, -0x3, R8 ;  /* 0xfffffffd05087824 */ /* 0x000fe200078e0208 */
[----:B------:R-:W-:Y:S02]  /*b1d0*/  LOP3.LUT R0, R0, R3, RZ, 0x3c, !PT ;  /* 0x0000000300007212 */ /* 0x000fe400078e3cff */
[----:B------:R-:W-:Y:S02]  /*b1e0*/  PRMT R3, RZ, 0x7610, R3 ;  /* 0x00007610ff037816 */ /* 0x000fe40000000003 */
[----:B------:R-:W-:Y:S02]  /*b1f0*/  @P3 LOP3.LUT R0, R0, 0x1, R5, 0x78, !PT ;  /* 0x0000000100003812 */ /* 0x000fe400078e7805 */
[----:B--2---:R-:W-:-:S04]  /*b200*/  IADD3 R18, P4, R18, R12, RZ ;  /* 0x0000000c12127210 */ /* 0x004fc80007f9e0ff */
[----:B------:R-:W-:Y:S01]  /*b210*/  ISETP.GE.U32.AND P1, PT, R18, UR6, PT ;  /* 0x0000000612007c0c */ /* 0x000fe2000bf26070 */
[----:B------:R-:W-:-:S05]  /*b220*/  IMAD.X R17, R17, 0x1, R23, P4 ;  /* 0x0000000111117824 */ /* 0x000fca00020e0617 */
[----:B------:R-:W-:-:S13]  /*b230*/  ISETP.GE.U32.AND.EX P1, PT, R17, UR7, PT, P1 ;  /* 0x0000000711007c0c */ /* 0x000fda000bf26110 */
[----:B0-----:R-:W-:Y:S05]  /*b240*/  @P1 BRA `(.L_x_304) ;  /* 0x0000000400601947 */ /* 0x001fea0003800000 */
[----:B------:R-:W0:Y:S01]  /*b250*/  S2R R12, SR_CTAID.X ;  /* 0x00000000000c7919 */ /* 0x000e220000002500 */
[----:B------:R-:W-:Y:S01]  /*b260*/  ULDC.64 UR6, c[0x0][0x628] ;  /* 0x00018a0000067ab9 */ /* 0x000fe20000000a00 */
[----:B------:R-:W-:Y:S01]  /*b270*/  ULDC UR9, c[0x0][0x630] ;  /* 0x00018c0000097ab9 */ /* 0x000fe20000000800 */
[----:B------:R-:W-:Y:S01]  /*b280*/  ISETP.NE.U32.AND P1, PT, RZ, UR6, PT ;  /* 0x00000006ff007c0c */ /* 0x000fe2000bf25070 */
[----:B------:R-:W1:Y:S01]  /*b290*/  S2R R13, SR_CTAID.Y ;  /* 0x00000000000d7919 */ /* 0x000e620000002600 */
[----:B------:R-:W-:Y:S01]  /*b2a0*/  ULDC UR10, c[0x0][0x150] ;  /* 0x00005400000a7ab9 */ /* 0x000fe20000000800 */
[----:B------:R-:W-:Y:S01]  /*b2b0*/  IMAD.MOV.U32 R2, RZ, RZ, R18 ;  /* 0x000000ffff027224 */ /* 0x000fe200078e0012 */
[----:B------:R-:W-:Y:S01]  /*b2c0*/  ISETP.NE.AND.EX P1, PT, RZ, UR7, PT, P1 ;  /* 0x00000007ff007c0c */ /* 0x000fe2000bf25310 */
[----:B------:R-:W-:Y:S01]  /*b2d0*/  IMAD.MOV.U32 R3, RZ, RZ, R17 ;  /* 0x000000ffff037224 */ /* 0x000fe200078e0011 */
[----:B0-----:R-:W-:-:S11]  /*b2e0*/  I2FP.F32.U32 R14, R12 ;  /* 0x0000000c000e7245 */ /* 0x001fd60000201000 */
[----:B------:R-:W-:Y:S05]  /*b2f0*/  @!P1 BRA `(.L_x_305) ;  /* 0x0000000000289947 */ /* 0x000fea0003800000 */
[----:B------:R-:W-:Y:S02]  /*b300*/  ULDC UR8, c[0x0][0x634] ;  /* 0x00018d0000087ab9 */ /* 0x000fe40000000800 */
[----:B------:R-:W-:-:S05]  /*b310*/  IADD3 R3, P1, R18, UR8, RZ ;  /* 0x0000000812037c10 */ /* 0x000fca000ff3e0ff */
[----:B------:R-:W-:-:S04]  /*b320*/  IMAD.X R11, RZ, RZ, R17, P1 ;  /* 0x000000ffff0b7224 */ /* 0x000fc800008e0611 */
[----:B------:R-:W-:-:S04]  /*b330*/  IMAD.WIDE.U32 R4, R11, UR6, RZ ;  /* 0x000000060b047c25 */ /* 0x000fc8000f8e00ff */
[----:B------:R-:W-:-:S04]  /*b340*/  IMAD.WIDE.U32 R4, P1, R3, UR7, R4 ;  /* 0x0000000703047c25 */ /* 0x000fc8000f820004 */
[----:B------:R-:W-:-:S04]  /*b350*/  IMAD.WIDE.U32 R2, R3, UR6, RZ ;  /* 0x0000000603027c25 */ /* 0x000fc8000f8e00ff */
[----:B------:R-:W-:Y:S01]  /*b360*/  IMAD.MOV.U32 R2, RZ, RZ, R5 ;  /* 0x000000ffff027224 */ /* 0x000fe200078e0005 */
[----:B------:R-:W-:Y:S01]  /*b370*/  IADD3 RZ, P3, R3, R4, RZ ;  /* 0x0000000403ff7210 */ /* 0x000fe20007f7e0ff */
[----:B------:R-:W-:-:S04]  /*b380*/  IMAD.X R3, RZ, RZ, RZ, P1 ;  /* 0x000000ffff037224 */ /* 0x000fc800008e06ff */
[----:B------:R-:W-:-:S08]  /*b390*/  IMAD.WIDE.U32.X R2, R11, UR7, R2, P3 ;  /* 0x000000070b027c25 */ /* 0x000fd000098e0402 */
.L_x_305:
[----:B------:R-:W0:Y:S01]  /*b3a0*/  LDC R21, c[0x0][0x65c] ;  /* 0x00019700ff157b82 */ /* 0x000e220000000800 */
[--C-:B------:R-:W-:Y:S01]  /*b3b0*/  SHF.R.U64 R11, R2, UR9, R3.reuse ;  /* 0x00000009020b7c19 */ /* 0x100fe20008001203 */
[----:B------:R-:W-:Y:S01]  /*b3c0*/  FMUL R14, R14, UR10 ;  /* 0x0000000a0e0e7c20 */ /* 0x000fe20008400000 */
[----:B------:R-:W-:Y:S01]  /*b3d0*/  SHF.R.U32.HI R2, RZ, UR9, R3 ;  /* 0x00000009ff027c19 */ /* 0x000fe20008011603 */
[----:B------:R-:W-:Y:S01]  /*b3e0*/  ULDC UR8, c[0x0][0x154] ;  /* 0x0000550000087ab9 */ /* 0x000fe20000000800 */
[----:B------:R-:W-:Y:S01]  /*b3f0*/  IADD3 R15, P1, RZ, -R11, RZ ;  /* 0x8000000bff0f7210 */ /* 0x000fe20007f3e0ff */
[----:B------:R-:W-:Y:S01]  /*b400*/  ULDC.64 UR6, c[0x0][0x620] ;  /* 0x0001880000067ab9 */ /* 0x000fe20000000a00 */
[----:B-1----:R-:W-:Y:S01]  /*b410*/  I2FP.F32.U32 R3, R13 ;  /* 0x0000000d00037245 */ /* 0x002fe20000201000 */
[----:B------:R-:W1:Y:S01]  /*b420*/  LDC R19, c[0x0][0x144] ;  /* 0x00005100ff137b82 */ /* 0x000e620000000800 */
[----:B------:R-:W2:Y:S01]  /*b430*/  F2I.U32.TRUNC.NTZ R14, R14 ;  /* 0x0000000e000e7305 */ /* 0x000ea2000020f000 */
[----:B------:R-:W-:-:S02]  /*b440*/  IMAD.X R2, RZ, RZ, ~R2, P1 ;  /* 0x000000ffff027224 */ /* 0x000fc400008e0e02 */
[----:B------:R-:W-:Y:S01]  /*b450*/  FMUL R4, R3, UR8 ;  /* 0x0000000803047c20 */ /* 0x000fe20008400000 */
[----:B------:R-:W-:Y:S01]  /*b460*/  IMAD.MOV.U32 R3, RZ, RZ, R17 ;  /* 0x000000ffff037224 */ /* 0x000fe200078e0011 */
[----:B------:R-:W-:Y:S01]  /*b470*/  ULDC.64 UR8, c[0x0][0x640] ;  /* 0x0001900000087ab9 */ /* 0x000fe20000000a00 */
[----:B------:R-:W-:Y:S01]  /*b480*/  IMAD R2, R2, UR6, RZ ;  /* 0x0000000602027c24 */ /* 0x000fe2000f8e02ff */
[----:B------:R-:W3:Y:S01]  /*b490*/  LDC R20, c[0x0][0x148] ;  /* 0x00005200ff147b82 */ /* 0x000ee20000000800 */
[----:B------:R-:W-:Y:S01]  /*b4a0*/  ISETP.NE.U32.AND P1, PT, RZ, UR8, PT ;  /* 0x00000008ff007c0c */ /* 0x000fe2000bf25070 */
[----:B------:R-:W4:Y:S01]  /*b4b0*/  F2I.U32.TRUNC.NTZ R4, R4 ;  /* 0x0000000400047305 */ /* 0x000f22000020f000 */
[----:B------:R-:W-:Y:S02]  /*b4c0*/  IMAD R5, R15, UR7, R2 ;  /* 0x000000070f057c24 */ /* 0x000fe4000f8e0202 */
[----:B------:R-:W-:Y:S01]  /*b4d0*/  IMAD.MOV.U32 R2, RZ, RZ, R18 ;  /* 0x000000ffff027224 */ /* 0x000fe200078e0012 */
[----:B------:R-:W-:-:S02]  /*b4e0*/  ISETP.NE.AND.EX P1, PT, RZ, UR9, PT, P1 ;  /* 0x00000009ff007c0c */ /* 0x000fc4000bf25310 */
[----:B0-----:R-:W-:Y:S01]  /*b4f0*/  ISETP.NE.AND P4, PT, R21, 0x1, PT ;  /* 0x000000011500780c */ /* 0x001fe20003f85270 */
[----:B------:R-:W-:Y:S01]  /*b500*/  IMAD.WIDE.U32 R2, R15, UR6, R2 ;  /* 0x000000060f027c25 */ /* 0x000fe2000f8e0002 */
[----:B------:R-:W-:-:S03]  /*b510*/  ULDC UR6, c[0x0][0x618] ;  /* 0x0001860000067ab9 */ /* 0x000fc60000000800 */
[----:B--2---:R-:W-:Y:S02]  /*b520*/  IMAD.MOV R14, RZ, RZ, -R14 ;  /* 0x000000ffff0e7224 */ /* 0x004fe400078e0a0e */
[----:B------:R-:W-:Y:S02]  /*b530*/  IMAD.IADD R3, R3, 0x1, R5 ;  /* 0x0000000103037824 */ /* 0x000fe400078e0205 */
[----:B-1----:R-:W-:-:S03]  /*b540*/  IMAD R12, R19, R14, R12 ;  /* 0x0000000e130c7224 */ /* 0x002fc600078e020c */
[--C-:B------:R-:W-:Y:S01]  /*b550*/  SHF.R.U64 R14, R2, UR6, R3.reuse ;  /* 0x00000006020e7c19 */ /* 0x100fe20008001203 */
[----:B----4-:R-:W-:Y:S01]  /*b560*/  IMAD.MOV R2, RZ, RZ, -R4 ;  /* 0x000000ffff027224 */ /* 0x010fe200078e0a04 */
[----:B------:R-:W-:Y:S01]  /*b570*/  SHF.R.U32.HI R3, RZ, UR6, R3 ;  /* 0x00000006ff037c19 */ /* 0x000fe20008011603 */
[----:B------:R-:W-:Y:S02]  /*b580*/  ULDC UR6, c[0x0][0x608] ;  /* 0x0001820000067ab9 */ /* 0x000fe40000000800 */
[----:B---3--:R-:W-:Y:S01]  /*b590*/  @P4 IMAD R12, R20, R2, R13 ;  /* 0x00000002140c4224 */ /* 0x008fe200078e020d */
[--C-:B------:R-:W-:Y:S02]  /*b5a0*/  SHF.R.U64 R19, R14, UR6, R3.reuse ;  /* 0x000000060e137c19 */ /* 0x100fe40008001203 */
[----:B------:R-:W-:Y:S01]  /*b5b0*/  SHF.R.U32.HI R2, RZ, UR6, R3 ;  /* 0x00000006ff027c19 */ /* 0x000fe20008011603 */
[----:B------:R-:W-:-:S03]  /*b5c0*/  ULDC UR6, c[0x0][0x658] ;  /* 0x0001960000067ab9 */ /* 0x000fc60000000800 */
[--C-:B------:R-:W-:Y:S02]  /*b5d0*/  SHF.R.U64 R13, R19, UR6, R2.reuse ;  /* 0x00000006130d7c19 */ /* 0x100fe40008001202 */
[----:B------:R-:W-:-:S03]  /*b5e0*/  SHF.R.U32.HI R2, RZ, UR6, R2 ;  /* 0x00000006ff027c19 */ /* 0x000fc60008011602 */
[----:B------:R-:W-:Y:S02]  /*b5f0*/  IMAD.MOV.U32 R4, RZ, RZ, R13 ;  /* 0x000000ffff047224 */ /* 0x000fe400078e000d */
[----:B------:R-:W-:Y:S01]  /*b600*/  IMAD.MOV.U32 R3, RZ, RZ, R2 ;  /* 0x000000ffff037224 */ /* 0x000fe200078e0002 */
[----:B------:R-:W-:Y:S06]  /*b610*/  @!P1 BRA `(.L_x_306) ;  /* 0x00000000002c9947 */ /* 0x000fec0003800000 */
        /* <DEDUP_REMOVED lines=9> */
[----:B------:R-:W-:-:S04]  /*b6b0*/  IMAD.WIDE.U32.X R2, R15, UR9, R2, P3 ;  /* 0x000000090f027c25 */ /* 0x000fc800098e0402 */
[----:B------:R-:W-:-:S07]  /*b6c0*/  IMAD.MOV.U32 R4, RZ, RZ, R2 ;  /* 0x000000ffff047224 */ /* 0x000fce00078e0002 */
.L_x_306:
[----:B------:R-:W-:Y:S01]  /*b6d0*/  ULDC UR6, c[0x0][0x648] ;  /* 0x0001920000067ab9 */ /* 0x000fe20000000800 */
[----:B------:R-:W-:Y:S01]  /*b6e0*/  LOP3.LUT R2, R19, UR13, RZ, 0xc0, !PT ;  /* 0x0000000d13027c12 */ /* 0x000fe2000f8ec0ff */
[----:B------:R-:W-:Y:S01]  /*b6f0*/  ULDC UR7, c[0x0][0x610] ;  /* 0x0001840000077ab9 */ /* 0x000fe20000000800 */
[----:B------:R-:W-:Y:S01]  /*b700*/  SHF.R.U64 R3, R4, UR6, R3 ;  /* 0x0000000604037c19 */ /* 0x000fe20008001203 */
[----:B------:R-:W-:Y:S01]  /*b710*/  ULDC UR6, c[0x0][0x638] ;  /* 0x00018e0000067ab9 */ /* 0x000fe20000000800 */
[----:B------:R-:W-:-:S03]  /*b720*/  LOP3.LUT R14, R14, UR4, RZ, 0xc0, !PT ;  /* 0x000000040e0e7c12 */ /* 0x000fc6000f8ec0ff */
[----:B------:R-:W-:Y:S02]  /*b730*/  IMAD.MOV R4, RZ, RZ, -R3 ;  /* 0x000000ffff047224 */ /* 0x000fe400078e0a03 */
[----:B------:R-:W-:Y:S02]  /*b740*/  IMAD R3, R3, UR5, R2 ;  /* 0x0000000503037c24 */ /* 0x000fe4000f8e0202 */
[----:B------:R-:W-:Y:S01]  /*b750*/  IMAD R13, R4, UR6, R13 ;  /* 0x00000006040d7c24 */ /* 0x000fe2000f8e020d */
[----:B------:R-:W-:Y:S01]  /*b760*/  ULDC UR6, c[0x0][0x600] ;  /* 0x0001800000067ab9 */ /* 0x000fe20000000800 */
[----:B------:R-:W-:Y:S02]  /*b770*/  IMAD R12, R3, UR7, R12 ;  /* 0x00000007030c7c24 */ /* 0x000fe4000f8e020c */
[----:B------:R-:W-:Y:S02]  /*b780*/  IMAD R13, R13, UR6, R14 ;  /* 0x000000060d0d7c24 */ /* 0x000fe4000f8e020e */
[----:B------:R-:W-:-:S02]  /*b790*/  IMAD.MOV.U32 R3, RZ, RZ, 0x1 ;  /* 0x00000001ff037424 */ /* 0x000fc400078e00ff */
[----:B------:R-:W-:Y:S01]  /*b7a0*/  IMAD.MOV.U32 R2, RZ, RZ, R11 ;  /* 0x000000ffff027224 */ /* 0x000fe200078e000b */
[----:B------:R-:W-:Y:S02]  /*b7b0*/  SEL R22, R13, R12, !P4 ;  /* 0x0000000c0d167207 */ /* 0x000fe40006000000 */
[----:B------:R-:W-:-:S07]  /*b7c0*/  SEL R19, R12, R13, !P4 ;  /* 0x0000000d0c137207 */ /* 0x000fce0006000000 */
.L_x_304:
[----:B------:R-:W-:Y:S05]  /*b7d0*/  BSYNC B1 ;  /* 0x0000000000017941 */ /* 0x000fea0003800000 */
.L_x_303:
[----:B------:R-:W-:-:S13]  /*b7e0*/  LOP3.LUT P1, RZ, R3, 0xff, RZ, 0xc0, !PT ;  /* 0x000000ff03ff7812 */ /* 0x000fda000782c0ff */
[----:B------:R-:W-:Y:S05]  /*b7f0*/  @P1 BRA `(.L_x_307) ;  /* 0xfffffff000f41947 */ /* 0x000fea000383ffff */
[----:B------:R-:W-:Y:S05]  /*b800*/  BSYNC B0 ;  /* 0x0000000000007941 */ /* 0x000fea0003800000 */
.L_x_295:
[----:B------:R-:W-:-:S03]  /*b810*/  UMOV UR6, 0xffffffff ;  /* 0xffffffff00067882 */ /* 0x000fc60000000000 */
[----:B------:R-:W-:Y:S05]  /*b820*/  BRA.DIV UR6, `(.L_x_308) ;  /* 0x00000006061c7947 */ /* 0x000fea000b800000 */
[----:B------:R-:W-:-:S13]  /*b830*/  ELECT P6, URZ, PT ;  /* 0x00000000003f782f */ /* 0x000fda00038c0000 */
.L_x_323:
[----:B------:R-:W-:Y:S04]  /*b840*/  BSSY B0, `(.L_x_309) ;  /* 0x0000022000007945 */ /* 0x000fe80003800000 */
[----:B------:R-:W-:Y:S05]  /*b850*/  @!P6 BRA `(.L_x_310) ;  /* 0x000000000080e947 */ /* 0x000fea0003800000 */
[----:B------:R-:W-:-:S04]  /*b860*/  LOP3.LUT R16, R16, 0x2, RZ, 0xfc, !PT ;  /* 0x0000000210107812 */ /* 0x000fc800078efcff */
[----:B------:R-:W-:-:S13]  /*b870*/  ISETP.NE.AND P0, PT, R16, 0x3, PT ;  /* 0x000000031000780c */ /* 0x000fda0003f05270 */
[----:B------:R-:W-:Y:S05]  /*b880*/  @!P0 BRA `(.L_x_311) ;  /* 0x0000000000048947 */ /* 0x000fea0003800000 */
[----:B------:R-:W-:Y:S01]  /*b890*/  BPT.TRAP 0x1 ;  /* 0x000000040000795c */ /* 0x000fe20000300000 */
.L_x_311:
[----:B------:R-:W0:Y:S01]  /*b8a0*/  S2R R3, SR_CgaCtaId ;  /* 0x0000000000037919 */ /* 0x000e220000008800 */
[----:B------:R-:W-:-:S04]  /*b8b0*/  MOV R2, 0x400 ;  /* 0x0000040000027802 */ /* 0x000fc80000000f00 */
[----:B0-----:R-:W-:Y:S02]  /*b8c0*/  LEA R3, R3, R2, 0x18 ;  /* 0x0000000203037211 */ /* 0x001fe400078ec0ff */
[----:B------:R-:W-:-:S03]  /*b8d0*/  SHF.L.U32 R2, R0, 0x1f, RZ ;  /* 0x0000001f00027819 */ /* 0x000fc600000006ff */
[----:B------:R-:W-:-:S04]  /*b8e0*/  VIADD R3, R3, 0x18 ;  /* 0x0000001803037836 */ /* 0x000fc80000000000 */
[C---:B------:R-:W-:Y:S02]  /*b8f0*/  IMAD R7, R8.reuse, 0x8, R3 ;  /* 0x0000000808077824 */ /* 0x040fe400078e0203 */
[----:B------:R-:W-:Y:S02]  /*b900*/  VIADD R8, R8, 0x1 ;  /* 0x0000000108087836 */ /* 0x000fe40000000000 */
[----:B------:R-:W0:Y:S03]  /*b910*/  SYNCS.PHASECHK.TRANS64.TRYWAIT P0, [R7+URZ], R2 ;  /* 0x00000002070075a7 */ /* 0x000e26000800017f */
[----:B------:R-:W-:-:S04]  /*b920*/  ISETP.NE.AND P1, PT, R8, 0x3, PT ;  /* 0x000000030800780c */ /* 0x000fc80003f25270 */
[----:B------:R-:W-:Y:S02]  /*b930*/  SEL R5, RZ, 0x1, P1 ;  /* 0x00000001ff057807 */ /* 0x000fe40000800000 */
[----:B------:R-:W-:Y:S02]  /*b940*/  SEL R8, R8, RZ, P1 ;  /* 0x000000ff08087207 */ /* 0x000fe40000800000 */
[----:B------:R-:W-:-:S03]  /*b950*/  LOP3.LUT R5, R0, R5, RZ, 0x3c, !PT ;  /* 0x0000000500057212 */ /* 0x000fc600078e3cff */
[----:B------:R-:W-:Y:S01]  /*b960*/  IMAD R9, R8, 0x8, R3 ;  /* 0x0000000808097824 */ /* 0x000fe200078e0203 */
[----:B------:R-:W-:Y:S01]  /*b970*/  SHF.L.U32 R4, R5, 0x1f, RZ ;  /* 0x0000001f05047819 */ /* 0x000fe200000006ff */
[----:B0-----:R-:W-:Y:S06]  /*b980*/  @!P0 BRA `(.L_x_312) ;  /* 0x0000000000e48947 */ /* 0x001fec0003800000 */
.L_x_324:
[----:B------:R-:W1:Y:S01]  /*b990*/  SYNCS.PHASECHK.TRANS64.TRYWAIT P0, [R9+URZ], R4 ;  /* 0x00000004090075a7 */ /* 0x000e62000800017f */
[----:B------:R-:W-:-:S05]  /*b9a0*/  VIADD R0, R8, 0x1 ;  /* 0x0000000108007836 */ /* 0x000fca0000000000 */
[----:B------:R-:W-:-:S04]  /*b9b0*/  ISETP.NE.AND P1, PT, R0, 0x3, PT ;  /* 0x000000030000780c */ /* 0x000fc80003f25270 */
[----:B0-----:R-:W-:Y:S02]  /*b9c0*/  SEL R2, RZ, 0x1, P1 ;  /* 0x00000001ff027807 */ /* 0x001fe40000800000 */
[----:B------:R-:W-:Y:S02]  /*b9d0*/  SEL R0, R0, RZ, P1 ;  /* 0x000000ff00007207 */ /* 0x000fe40000800000 */
[----:B------:R-:W-:Y:S01]  /*b9e0*/  LOP3.LUT R2, R5, R2, RZ, 0x3c, !PT ;  /* 0x0000000205027212 */ /* 0x000fe200078e3cff */
[----:B-1----:R-:W-:Y:S06]  /*b9f0*/  @!P0 BRA `(.L_x_313) ;  /* 0x0000000000dc8947 */ /* 0x002fec0003800000 */
.L_x_325:
[----:B------:R-:W-:Y:S01]  /*ba00*/  IMAD R3, R0, 0x8, R3 ;  /* 0x0000000800037824 */ /* 0x000fe200078e0203 */
[----:B------:R-:W-:-:S07]  /*ba10*/  SHF.L.U32 R0, R2, 0x1f, RZ ;  /* 0x0000001f02007819 */ /* 0x000fce00000006ff */
.L_x_314:
[----:B-1----:R1:W2:Y:S02]  /*ba20*/  SYNCS.PHASECHK.TRANS64.TRYWAIT P0, [R3+URZ], R0 ;  /* 0x00000000030075a7 */ /* 0x0022a4000800017f */
[----:B--2---:R-:W-:Y:S05]  /*ba30*/  @!P0 NANOSLEEP.SYNCS 0x989680 ;  /* 0x009896800000895d */ /* 0x004fea0003900000 */
[----:B------:R-:W2:Y:S02]  /*ba40*/  @!P0 SYNCS.PHASECHK.TRANS64 P0, [R3+URZ], R0 ;  /* 0x00000000030085a7 */ /* 0x000ea4000800007f */
[----:B--2---:R-:W-:Y:S05]  /*ba50*/  @!P0 BRA `(.L_x_314) ;  /* 0xfffffffc00f08947 */ /* 0x004fea000383ffff */
.L_x_310:
[----:B------:R-:W-:Y:S05]  /*ba60*/  BSYNC B0 ;  /* 0x0000000000007941 */ /* 0x000fea0003800000 */
.L_x_309:
[----:B------:R-:W-:Y:S05]  /*ba70*/  EXIT ;  /* 0x000000000000794d */ /* 0x000fea0003800000 */
.L_x_19:
[----:B-1----:R1:W2:Y:S02]  /*ba80*/  SYNCS.PHASECHK.TRANS64.TRYWAIT P0, [R161+URZ], R0 ;  /* 0x00000000a10075a7 */ /* 0x0022a4000800017f */
[----:B--2---:R-:W-:Y:S05]  /*ba90*/  @!P0 NANOSLEEP.SYNCS 0x989680 ;  /* 0x009896800000895d */ /* 0x004fea0003900000 */
[----:B------:R-:W2:Y:S02]  /*baa0*/  @!P0 SYNCS.PHASECHK.TRANS64 P0, [R161+URZ], R0 ;  /* 0x00000000a10085a7 */ /* 0x000ea4000800007f */
[----:B--2---:R-:W-:Y:S05]  /*bab0*/  @!P0 BRA `(.L_x_19) ;  /* 0xfffffffc00f08947 */ /* 0x004fea000383ffff */
[----:B------:R-:W-:Y:S05]  /*bac0*/  BRA `(.L_x_315) ;  /* 0xffffff5800fc7947 */ /* 0x000fea000383ffff */
.L_x_24:
[----:B--2---:R2:W3:Y:S02]  /*bad0*/  SYNCS.PHASECHK.TRANS64.TRYWAIT P1, [R3+URZ], R0 ;  /* 0x00000000030075a7 */ /* 0x0044e4000802017f */
[----:B---3--:R-:W-:Y:S05]  /*bae0*/  @!P1 NANOSLEEP.SYNCS 0x989680 ;  /* 0x009896800000995d */ /* 0x008fea0003900000 */
[----:B------:R-:W3:Y:S02]  /*baf0*/  @!P1 SYNCS.PHASECHK.TRANS64 P1, [R3+URZ], R0 ;  /* 0x00000000030095a7 */ /* 0x000ee4000802007f */
[----:B---3--:R-:W-:Y:S05]  /*bb00*/  @!P1 BRA `(.L_x_24) ;  /* 0xfffffffc00f09947 */ /* 0x008fea000383ffff */
[----:B------:R-:W-:Y:S05]  /*bb10*/  BRA `(.L_x_23) ;  /* 0xffffff5c00687947 */ /* 0x000fea000383ffff */
.L_x_29:
[----:B--2---:R-:W-:-:S04]  /*bb20*/  IMAD.U32 R5, RZ, RZ, UR7 ;  /* 0x00000007ff057e24 */ /* 0x004fc8000f8e00ff */
[----:B------:R2:W3:Y:S03]  /*bb30*/  SYNCS.PHASECHK.TRANS64.TRYWAIT P1, [R5+URZ], R4 ;  /* 0x00000004050075a7 */ /* 0x0004e6000802017f */
[----:B---3--:R-:W-:Y:S05]  /*bb40*/  @!P1 NANOSLEEP.SYNCS 0x989680 ;  /* 0x009896800000995d */ /* 0x008fea0003900000 */
[----:B------:R-:W3:Y:S02]  /*bb50*/  @!P1 SYNCS.PHASECHK.TRANS64 P1, [R5+URZ], R4 ;  /* 0x00000004050095a7 */ /* 0x000ee4000802007f */
[----:B---3--:R-:W-:Y:S05]  /*bb60*/  @!P1 BRA `(.L_x_29) ;  /* 0xfffffffc00ec9947 */ /* 0x008fea000383ffff */
[----:B------:R-:W-:Y:S05]  /*bb70*/  BRA `(.L_x_28) ;  /* 0xffffff6000c47947 */ /* 0x000fea000383ffff */
.L_x_35:
[----:B-1----:R1:W2:Y:S02]  /*bb80*/  SYNCS.PHASECHK.TRANS64.TRYWAIT P0, [R161+URZ+0x10], R0 ;  /* 0x00001000a10075a7 */ /* 0x0022a4000800017f */
[----:B--2---:R-:W-:Y:S05]  /*bb90*/  @!P0 NANOSLEEP.SYNCS 0x989680 ;  /* 0x009896800000895d */ /* 0x004fea0003900000 */
[----:B------:R-:W2:Y:S02]  /*bba0*/  @!P0 SYNCS.PHASECHK.TRANS64 P0, [R161+URZ+0x10], R0 ;  /* 0x00001000a10085a7 */ /* 0x000ea4000800007f */
[----:B--2---:R-:W-:Y:S05]  /*bbb0*/  @!P0 BRA `(.L_x_35) ;  /* 0xfffffffc00f08947 */ /* 0x004fea000383ffff */
[----:B------:R-:W-:Y:S05]  /*bbc0*/  BRA `(.L_x_316) ;  /* 0xffffff68009c7947 */ /* 0x000fea000383ffff */
.L_x_296:
[----:B------:R-:W-:Y:S01]  /*bbd0*/  BSSY B1, `(.L_x_317) ;  /* 0x0000006000017945 */ /* 0x000fe20003800000 */
[----:B------:R-:W-:-:S07]  /*bbe0*/  IMAD.MOV.U32 R15, RZ, RZ, -0x1 ;  /* 0xffffffffff0f7424 */ /* 0x000fce00078e00ff */
[----:B-----5:R-:W-:Y:S05]  /*bbf0*/  WARPSYNC.COLLECTIVE R15, `(.L_x_318) ;  /* 0x000000000f0c7348 */ /* 0x020fea0003c00000 */
[----:B------:R-:W-:Y:S02]  /*bc00*/  ELECT P6, UR62, PT ;  /* 0x00000000003e782f */ /* 0x000fe400038c0000 */
[----:B------:R-:W-:Y:S01]  /*bc10*/  MOV R14, UR62 ;  /* 0x0000003e000e7c02 */ /* 0x000fe20008000f00 */
[----:B-----5:R-:W-:Y:S10]  /*bc20*/  ENDCOLLECTIVE ;  /* 0x000000000000791b */ /* 0x020ff40003800000 */
.L_x_318:
[----:B------:R-:W-:Y:S05]  /*bc30*/  BSYNC B1 ;  /* 0x0000000000017941 */ /* 0x000fea0003800000 */
.L_x_317:
[----:B------:R-:W-:Y:S05]  /*bc40*/  BRA `(.L_x_319) ;  /* 0xffffffec00ec7947 */ /* 0x000fea000383ffff */
.L_x_299:
[----:B0-----:R0:W1:Y:S02]  /*bc50*/  SYNCS.PHASECHK.TRANS64.TRYWAIT P1, [R12+URZ+0x18], R5 ;  /* 0x000018050c0075a7 */ /* 0x001064000802017f */
[----:B-1----:R-:W-:Y:S05]  /*bc60*/  @!P1 NANOSLEEP.SYNCS 0x989680 ;  /* 0x009896800000995d */ /* 0x002fea0003900000 */
[----:B------:R-:W1:Y:S02]  /*bc70*/  @!P1 SYNCS.PHASECHK.TRANS64 P1, [R12+URZ+0x18], R5 ;  /* 0x000018050c0095a7 */ /* 0x000e64000802007f */
[----:B-1----:R-:W-:Y:S05]  /*bc80*/  @!P1 BRA `(.L_x_299) ;  /* 0xfffffffc00f09947 */ /* 0x002fea000383ffff */
[----:B------:R-:W-:Y:S05]  /*bc90*/  BRA `(.L_x_320) ;  /* 0xfffffff000207947 */ /* 0x000fea000383ffff */
.L_x_308:
[----:B------:R-:W-:Y:S01]  /*bca0*/  BSSY B0, `(.L_x_321) ;  /* 0x0000006000007945 */ /* 0x000fe20003800000 */
[----:B------:R-:W-:-:S07]  /*bcb0*/  IMAD.MOV.U32 R15, RZ, RZ, -0x1 ;  /* 0xffffffffff0f7424 */ /* 0x000fce00078e00ff */
[----:B-----5:R-:W-:Y:S05]  /*bcc0*/  WARPSYNC.COLLECTIVE R15, `(.L_x_322) ;  /* 0x000000000f0c7348 */ /* 0x020fea0003c00000 */
[----:B------:R-:W-:Y:S02]  /*bcd0*/  ELECT P6, UR62, PT ;  /* 0x00000000003e782f */ /* 0x000fe400038c0000 */
[----:B------:R-:W-:Y:S01]  /*bce0*/  MOV R14, UR62 ;  /* 0x0000003e000e7c02 */ /* 0x000fe20008000f00 */
[----:B-----5:R-:W-:Y:S10]  /*bcf0*/  ENDCOLLECTIVE ;  /* 0x000000000000791b */ /* 0x020ff40003800000 */
.L_x_322:
[----:B------:R-:W-:Y:S05]  /*bd00*/  BSYNC B0 ;  /* 0x0000000000007941 */ /* 0x000fea0003800000 */
.L_x_321:
[----:B------:R-:W-:Y:S05]  /*bd10*/  BRA `(.L_x_323) ;  /* 0xfffffff800c87947 */ /* 0x000fea000383ffff */
.L_x_312:
[----:B0-----:R0:W1:Y:S02]  /*bd20*/  SYNCS.PHASECHK.TRANS64.TRYWAIT P0, [R7+URZ], R2 ;  /* 0x00000002070075a7 */ /* 0x001064000800017f */
[----:B-1----:R-:W-:Y:S05]  /*bd30*/  @!P0 NANOSLEEP.SYNCS 0x989680 ;  /* 0x009896800000895d */ /* 0x002fea0003900000 */
[----:B------:R-:W1:Y:S02]  /*bd40*/  @!P0 SYNCS.PHASECHK.TRANS64 P0, [R7+URZ], R2 ;  /* 0x00000002070085a7 */ /* 0x000e64000800007f */
[----:B-1----:R-:W-:Y:S05]  /*bd50*/  @!P0 BRA `(.L_x_312) ;  /* 0xfffffffc00f08947 */ /* 0x002fea000383ffff */
[----:B------:R-:W-:Y:S05]  /*bd60*/  BRA `(.L_x_324) ;  /* 0xfffffffc00087947 */ /* 0x000fea000383ffff */
.L_x_313:
[----:B0-----:R0:W1:Y:S02]  /*bd70*/  SYNCS.PHASECHK.TRANS64.TRYWAIT P0, [R9+URZ], R4 ;  /* 0x00000004090075a7 */ /* 0x001064000800017f */
[----:B-1----:R-:W-:Y:S05]  /*bd80*/  @!P0 NANOSLEEP.SYNCS 0x989680 ;  /* 0x009896800000895d */ /* 0x002fea0003900000 */
[----:B------:R-:W1:Y:S02]  /*bd90*/  @!P0 SYNCS.PHASECHK.TRANS64 P0, [R9+URZ], R4 ;  /* 0x00000004090085a7 */ /* 0x000e64000800007f */
[----:B-1----:R-:W-:Y:S05]  /*bda0*/  @!P0 BRA `(.L_x_313) ;  /* 0xfffffffc00f08947 */ /* 0x002fea000383ffff */
[----:B------:R-:W-:Y:S05]  /*bdb0*/  BRA `(.L_x_325) ;  /* 0xfffffffc00107947 */ /* 0x000fea000383ffff */
.L_x_326:
[----:B------:R-:W-:-:S00]  /*bdc0*/  BRA `(.L_x_326) ;  /* 0xfffffffc00fc7947 */ /* 0x000fc0000383ffff */
[----:B------:R-:W-:-:S00]  /*bdd0*/  NOP ;  /* 0x0000000000007918 */ /* 0x000fc00000000000 */
        /* <DEDUP_REMOVED lines=10> */
.L_x_327:


//--------------------- .nv.global.init           --------------------------
	.section	.nv.global.init,"aw",@progbits
.nv.global.init:
	.type		$str$22,@object
	.size		$str$22,($str$23 - $str$22)
$str$22:
        /*0000*/ 	.byte	0x6b, 0x5f, 0x74, 0x69, 0x6c, 0x65, 0x5f, 0x63, 0x6f, 0x75, 0x6e, 0x74, 0x20, 0x3e, 0x3d, 0x20
        /*0010*/ 	.byte	0x31, 0x00
	.type		$str$23,@object
	.size		$str$23,(__unnamed_1 - $str$23)
$str$23:
        /*0012*/ 	.byte	0x2f, 0x74, 0x6d, 0x70, 0x2f, 0x63, 0x75, 0x74, 0x6c, 0x61, 0x73, 0x73, 0x5f, 0x73, 0x77, 0x65
        /*0022*/ 	.byte	0x65, 0x70, 0x5f, 0x73, 0x72, 0x63, 0x2f, 0x69, 0x6e, 0x63, 0x6c, 0x75, 0x64, 0x65, 0x2f, 0x63
        /*0032*/ 	.byte	0x75, 0x74, 0x6c, 0x61, 0x73, 0x73, 0x2f, 0x67, 0x65, 0x6d, 0x6d, 0x2f, 0x63, 0x6f, 0x6c, 0x6c
        /*0042*/ 	.byte	0x65, 0x63, 0x74, 0x69, 0x76, 0x65, 0x2f, 0x73, 0x6d, 0x39, 0x30, 0x5f, 0x6d, 0x6d, 0x61, 0x5f
        /*0052*/ 	.byte	0x74, 0x6d, 0x61, 0x5f, 0x67, 0x6d, 0x6d, 0x61, 0x5f, 0x73, 0x73, 0x5f, 0x77, 0x61, 0x72, 0x70
        /*0062*/ 	.byte	0x73, 0x70, 0x65, 0x63, 0x69, 0x61, 0x6c, 0x69, 0x7a, 0x65, 0x64, 0x2e, 0x68, 0x70, 0x70, 0x00
	.type		__unnamed_1,@object
	.size		__unnamed_1,(.L_0 - __unnamed_1)
__unnamed_1:
        /*0072*/ 	.byte	0x76, 0x6f, 0x69, 0x64, 0x20, 0x63, 0x75, 0x74, 0x6c, 0x61, 0x73, 0x73, 0x3a, 0x3a, 0x67, 0x65
        /* <DEDUP_REMOVED lines=180> */
        /*0bc2*/ 	.byte	0x79, 0x5d, 0x00
.L_0:


//--------------------- .nv.shared._ZN7cutlass13device_kernelINS_4gemm6kernel13GemmUniversalIN4cute5tupleIJiiiiEEENS1_10collective13CollectiveMmaINS1_34MainloopSm90TmaGmmaWarpSpecializedILi3ENS5_IJNS4_1CILi2EEENSA_ILi1EEESC_EEENS1_32KernelTmaWarpSpecializedPingpongEEENS5_IJNSA_ILi64EEENSA_ILi256EEENSA_ILi128EEEEEENS_6half_tENS5_IJlSC_lEEESK_SL_NS4_8TiledMMAINS4_8MMA_AtomIJNS4_4SM904GMMA26MMA_64x256x16_F32F16F16_SSILNSP_5MajorE0ELSR_0ELNSP_7ScaleInE1ELSS_1EEEEEENS4_6LayoutINS5_IJSC_SC_SC_EEENS5_IJNSA_ILi0EEESX_SX_EEEEENS5_IJNS4_10UnderscoreES10_S10_EEEEENS4_13SM90_TMA_LOADENS4_14ComposedLayoutINS4_7SwizzleILi3ELi4ELi3EEENS4_18smem_ptr_flag_bitsILi16EEENSV_INS5_IJNSA_ILi8EEESG_EEENS5_IJSG_SC_EEEEEEEvNS4_8identityENS4_23SM90_TMA_LOAD_MULTICASTES1D_vS1E_EENS_8epilogue10collective6detail29Sm90TmaWarpSpecializedAdapterINS1I_15DefaultEpilogueISK_SL_SL_NS1H_6thread17LinearCombinationISK_Li1EffLNS1M_9ScaleType4KindE0ELNS_15FloatRoundStyleE2ESK_EENS1_15EpilogueDefaultEEEEEvvEEEEvNT_6ParamsE --------------------------
	.section	.nv.shared._ZN7cutlass13device_kernelINS_4gemm6kernel13GemmUniversalIN4cute5tupleIJiiiiEEENS1_10collective13CollectiveMmaINS1_34MainloopSm90TmaGmmaWarpSpecializedILi3ENS5_IJNS4_1CILi2EEENSA_ILi1EEESC_EEENS1_32KernelTmaWarpSpecializedPingpongEEENS5_IJNSA_ILi64EEENSA_ILi256EEENSA_ILi128EEEEEENS_6half_tENS5_IJlSC_lEEESK_SL_NS4_8TiledMMAINS4_8MMA_AtomIJNS4_4SM904GMMA26MMA_64x256x16_F32F16F16_SSILNSP_5MajorE0ELSR_0ELNSP_7ScaleInE1ELSS_1EEEEEENS4_6LayoutINS5_IJSC_SC_SC_EEENS5_IJNSA_ILi0EEESX_SX_EEEEENS5_IJNS4_10UnderscoreES10_S10_EEEEENS4_13SM90_TMA_LOADENS4_14ComposedLayoutINS4_7SwizzleILi3ELi4ELi3EEENS4_18smem_ptr_flag_bitsILi16EEENSV_INS5_IJNSA_ILi8EEESG_EEENS5_IJSG_SC_EEEEEEEvNS4_8identityENS4_23SM90_TMA_LOAD_MULTICASTES1D_vS1E_EENS_8epilogue10collective6detail29Sm90TmaWarpSpecializedAdapterINS1I_15DefaultEpilogueISK_SL_SL_NS1H_6thread17LinearCombinationISK_Li1EffLNS1M_9ScaleType4KindE0ELNS_15FloatRoundStyleE2ESK_EENS1_15EpilogueDefaultEEEEEvvEEEEvNT_6ParamsE,"aw",@nobits
	.sectionflags	@""
	.align	16
	.zero		1024


//--------------------- .nv.shared.reserved.0     --------------------------
	.section	.nv.shared.reserved.0,"aw",@nobits
	.weak		__nv_reservedSMEM_offset_0_alias
	.size		__nv_reservedSMEM_offset_0_alias, 0, 0
	.other		__nv_reservedSMEM_offset_0_alias,@"STO_CUDA_RESERVED_SHARED STV_DEFAULT"
__nv_reservedSMEM_offset_0_alias:
	.zero		0


//--------------------- .nv.global                --------------------------
	.section	.nv.global,"aw",@nobits
.nv.global:
	.type		_ZN39_INTERNAL_fbb04ac6_4_k_cu_72919644_37124cute1_E,@object
	.size		_ZN39_INTERNAL_fbb04ac6_4_k_cu_72919644_37124cute1_E,(_ZN39_INTERNAL_fbb04ac6_4_k_cu_72919644_37124cuda3std3__45__cpo6cbeginE - _ZN39_INTERNAL_fbb04ac6_4_k_cu_72919644_37124cute1_E)
_ZN39_INTERNAL_fbb04ac6_4_k_cu_72919644_37124cute1_E:
	.zero		1
	.type		_ZN39_INTERNAL_fbb04ac6_4_k_cu_72919644_37124cuda3std3__45__cpo6cbeginE,@object
	.size		_ZN39_INTERNAL_fbb04ac6_4_k_cu_72919644_37124cuda3std3__45__cpo6cbeginE,(_ZN39_INTERNAL_fbb04ac6_4_k_cu_72919644_37124cuda3std3__48in_placeE - _ZN39_INTERNAL_fbb04ac6_4_k_cu_72919644_37124cuda3std3__45__cpo6cbeginE)
_ZN39_INTERNAL_fbb04ac6_4_k_cu_72919644_37124cuda3std3__45__cpo6cbeginE:
	.zero		1
	.type		_ZN39_INTERNAL_fbb04ac6_4_k_cu_72919644_37124cuda3std3__48in_placeE,@object
	.size		_ZN39_INTERNAL_fbb04ac6_4_k_cu_72919644_37124cuda3std3__48in_placeE,(_ZN39_INTERNAL_fbb04ac6_4_k_cu_72919644_37124cuda3std6ranges3__45__cpo9iter_moveE - _ZN39_INTERNAL_fbb04ac6_4_k_cu_72919644_37124cuda3std3__48in_placeE)
_ZN39_INTERNAL_fbb04ac6_4_k_cu_72919644_37124cuda3std3__48in_placeE:
	.zero		1
	.type		_ZN39_INTERNAL_fbb04ac6_4_k_cu_72919644_37124cuda3std6ranges3__45__cpo9iter_moveE,@object
	.size		_ZN39_INTERNAL_fbb04ac6_4_k_cu_72919644_37124cuda3std6ranges3__45__cpo9iter_moveE,(_ZN39_INTERNAL_fbb04ac6_4_k_cu_72919644_37124cuda3std3__45__cpo5beginE - _ZN39_INTERNAL_fbb04ac6_4_k_cu_72919644_37124cuda3std6ranges3__45__cpo9iter_moveE)
_ZN39_INTERNAL_fbb04ac6_4_k_cu_72919644_37124cuda3std6ranges3__45__cpo9iter_moveE:
	.zero		1
	.type		_ZN39_INTERNAL_fbb04ac6_4_k_cu_72919644_37124cuda3std3__45__cpo5beginE,@object
	.size		_ZN39_INTERNAL_fbb04ac6_4_k_cu_72919644_37124cuda3std3__45__cpo5beginE,(_ZN39_INTERNAL_fbb04ac6_4_k_cu_72919644_37124cuda3std3__441_GLOBAL__N__fbb04ac6_4_k_cu_72919644_37126ignoreE - _ZN39_INTERNAL_fbb04ac6_4_k_cu_72919644_37124cuda3std3__45__cpo5beginE)
_ZN39_INTERNAL_fbb04ac6_4_k_cu_72919644_37124cuda3std3__45__cpo5beginE:
	.zero		1
	.type		_ZN39_INTERNAL_fbb04ac6_4_k_cu_72919644_37124cuda3std3__441_GLOBAL__N__fbb04ac6_4_k_cu_72919644_37126ignoreE,@object
	.size		_ZN39_INTERNAL_fbb04ac6_4_k_cu_72919644_37124cuda3std3__441_GLOBAL__N__fbb04ac6_4_k_cu_72919644_37126ignoreE,(_ZN39_INTERNAL_fbb04ac6_4_k_cu_72919644_37124cute7productE - _ZN39_INTERNAL_fbb04ac6_4_k_cu_72919644_37124cuda3std3__441_GLOBAL__N__fbb04ac6_4_k_cu_72919644_37126ignoreE)
_ZN39_INTERNAL_fbb04ac6_4_k_cu_72919644_37124cuda3std3__441_GLOBAL__N__fbb04ac6_4_k_cu_72919644_37126ignoreE:
	.zero		1
	.type		_ZN39_INTERNAL_fbb04ac6_4_k_cu_72919644_37124cute7productE,@object
	.size		_ZN39_INTERNAL_fbb04ac6_4_k_cu_72919644_37124cute7productE,(_ZN39_INTERNAL_fbb04ac6_4_k_cu_72919644_37124cuda3std3__45__cpo3endE - _ZN39_INTERNAL_fbb04ac6_4_k_cu_72919644_37124cute7productE)
_ZN39_INTERNAL_fbb04ac6_4_k_cu_72919644_37124cute7productE:
	.zero		1
	.type		_ZN39_INTERNAL_fbb04ac6_4_k_cu_72919644_37124cuda3std3__45__cpo3endE,@object
	.size		_ZN39_INTERNAL_fbb04ac6_4_k_cu_72919644_37124cuda3std3__45__cpo3endE,(_ZN39_INTERNAL_fbb04ac6_4_k_cu_72919644_37124cuda3std3__419piecewise_constructE - _ZN39_INTERNAL_fbb04ac6_4_k_cu_72919644_37124cuda3std3__45__cpo3endE)
_ZN39_INTERNAL_fbb04ac6_4_k_cu_72919644_37124cuda3std3__45__cpo3endE:
	.zero		1
	.type		_ZN39_INTERNAL_fbb04ac6_4_k_cu_72919644_37124cuda3std3__419piecewise_constructE,@object
	.size		_ZN39_INTERNAL_fbb04ac6_4_k_cu_72919644_37124cuda3std3__419piecewise_constructE,(_ZN39_INTERNAL_fbb04ac6_4_k_cu_72919644_37124cuda3std3__45__cpo4cendE - _ZN39_INTERNAL_fbb04ac6_4_k_cu_72919644_37124cuda3std3__419piecewise_constructE)
_ZN39_INTERNAL_fbb04ac6_4_k_cu_72919644_37124cuda3std3__419piecewise_constructE:
	.zero		1
	.type		_ZN39_INTERNAL_fbb04ac6_4_k_cu_72919644_37124cuda3std3__45__cpo4cendE,@object
	.size		_ZN39_INTERNAL_fbb04ac6_4_k_cu_72919644_37124cuda3std3__45__cpo4cendE,(_ZN39_INTERNAL_fbb04ac6_4_k_cu_72919644_37124cuda3std6ranges3__45__cpo4swapE - _ZN39_INTERNAL_fbb04ac6_4_k_cu_72919644_37124cuda3std3__45__cpo4cendE)
_ZN39_INTERNAL_fbb04ac6_4_k_cu_72919644_37124cuda3std3__45__cpo4cendE:
	.zero		1
	.type		_ZN39_INTERNAL_fbb04ac6_4_k_cu_72919644_37124cuda3std6ranges3__45__cpo4swapE,@object
	.size		_ZN39_INTERNAL_fbb04ac6_4_k_cu_72919644_37124cuda3std6ranges3__45__cpo4swapE,(.L_8 - _ZN39_INTERNAL_fbb04ac6_4_k_cu_72919644_37124cuda3std6ranges3__45__cpo4swapE)
_ZN39_INTERNAL_fbb04ac6_4_k_cu_72919644_37124cuda3std6ranges3__45__cpo4swapE:
	.zero		1
.L_8:


//--------------------- .nv.constant0._ZN7cutlass13device_kernelINS_4gemm6kernel13GemmUniversalIN4cute5tupleIJiiiiEEENS1_10collective13CollectiveMmaINS1_34MainloopSm90TmaGmmaWarpSpecializedILi3ENS5_IJNS4_1CILi2EEENSA_ILi1EEESC_EEENS1_32KernelTmaWarpSpecializedPingpongEEENS5_IJNSA_ILi64EEENSA_ILi256EEENSA_ILi128EEEEEENS_6half_tENS5_IJlSC_lEEESK_SL_NS4_8TiledMMAINS4_8MMA_AtomIJNS4_4SM904GMMA26MMA_64x256x16_F32F16F16_SSILNSP_5MajorE0ELSR_0ELNSP_7ScaleInE1ELSS_1EEEEEENS4_6LayoutINS5_IJSC_SC_SC_EEENS5_IJNSA_ILi0EEESX_SX_EEEEENS5_IJNS4_10UnderscoreES10_S10_EEEEENS4_13SM90_TMA_LOADENS4_14ComposedLayoutINS4_7SwizzleILi3ELi4ELi3EEENS4_18smem_ptr_flag_bitsILi16EEENSV_INS5_IJNSA_ILi8EEESG_EEENS5_IJSG_SC_EEEEEEEvNS4_8identityENS4_23SM90_TMA_LOAD_MULTICASTES1D_vS1E_EENS_8epilogue10collective6detail29Sm90TmaWarpSpecializedAdapterINS1I_15DefaultEpilogueISK_SL_SL_NS1H_6thread17LinearCombinationISK_Li1EffLNS1M_9ScaleType4KindE0ELNS_15FloatRoundStyleE2ESK_EENS1_15EpilogueDefaultEEEEEvvEEEEvNT_6ParamsE --------------------------
	.section	.nv.constant0._ZN7cutlass13device_kernelINS_4gemm6kernel13GemmUniversalIN4cute5tupleIJiiiiEEENS1_10collective13CollectiveMmaINS1_34MainloopSm90TmaGmmaWarpSpecializedILi3ENS5_IJNS4_1CILi2EEENSA_ILi1EEESC_EEENS1_32KernelTmaWarpSpecializedPingpongEEENS5_IJNSA_ILi64EEENSA_ILi256EEENSA_ILi128EEEEEENS_6half_tENS5_IJlSC_lEEESK_SL_NS4_8TiledMMAINS4_8MMA_AtomIJNS4_4SM904GMMA26MMA_64x256x16_F32F16F16_SSILNSP_5MajorE0ELSR_0ELNSP_7ScaleInE1ELSS_1EEEEEENS4_6LayoutINS5_IJSC_SC_SC_EEENS5_IJNSA_ILi0EEESX_SX_EEEEENS5_IJNS4_10UnderscoreES10_S10_EEEEENS4_13SM90_TMA_LOADENS4_14ComposedLayoutINS4_7SwizzleILi3ELi4ELi3EEENS4_18smem_ptr_flag_bitsILi16EEENSV_INS5_IJNSA_ILi8EEESG_EEENS5_IJSG_SC_EEEEEEEvNS4_8identityENS4_23SM90_TMA_LOAD_MULTICASTES1D_vS1E_EENS_8epilogue10collective6detail29Sm90TmaWarpSpecializedAdapterINS1I_15DefaultEpilogueISK_SL_SL_NS1H_6thread17LinearCombinationISK_Li1EffLNS1M_9ScaleType4KindE0ELNS_15FloatRoundStyleE2ESK_EENS1_15EpilogueDefaultEEEEEvvEEEEvNT_6ParamsE,"a",@progbits
	.sectionflags	@""
	.align	4
.nv.constant0._ZN7cutlass13device_kernelINS_4gemm6kernel13GemmUniversalIN4cute5tupleIJiiiiEEENS1_10collective13CollectiveMmaINS1_34MainloopSm90TmaGmmaWarpSpecializedILi3ENS5_IJNS4_1CILi2EEENSA_ILi1EEESC_EEENS1_32KernelTmaWarpSpecializedPingpongEEENS5_IJNSA_ILi64EEENSA_ILi256EEENSA_ILi128EEEEEENS_6half_tENS5_IJlSC_lEEESK_SL_NS4_8TiledMMAINS4_8MMA_AtomIJNS4_4SM904GMMA26MMA_64x256x16_F32F16F16_SSILNSP_5MajorE0ELSR_0ELNSP_7ScaleInE1ELSS_1EEEEEENS4_6LayoutINS5_IJSC_SC_SC_EEENS5_IJNSA_ILi0EEESX_SX_EEEEENS5_IJNS4_10UnderscoreES10_S10_EEEEENS4_13SM90_TMA_LOADENS4_14ComposedLayoutINS4_7SwizzleILi3ELi4ELi3EEENS4_18smem_ptr_flag_bitsILi16EEENSV_INS5_IJNSA_ILi8EEESG_EEENS5_IJSG_SC_EEEEEEEvNS4_8identityENS4_23SM90_TMA_LOAD_MULTICASTES1D_vS1E_EENS_8epilogue10collective6detail29Sm90TmaWarpSpecializedAdapterINS1I_15DefaultEpilogueISK_SL_SL_NS1H_6thread17LinearCombinationISK_Li1EffLNS1M_9ScaleType4KindE0ELNS_15FloatRoundStyleE2ESK_EENS1_15EpilogueDefaultEEEEEvvEEEEvNT_6ParamsE:
	.zero		1664


//--------------------- SYMBOLS --------------------------

	.type		.nv.reservedSmem.offset0,@object
	.size		.nv.reservedSmem.offset0,0x4
	.type		__assertfail,@function
